//
// Generated by NVIDIA NVVM Compiler
//
// Compiler Build ID: CL-36424714
// Cuda compilation tools, release 13.0, V13.0.88
// Based on NVVM 20.0.0
//

.version 9.0
.target sm_100
.address_size 64

	// .globl	_Z7kernel1PdS_m
// _ZZ7kernel2PdS_mE6s_grid has been demoted

.visible .entry _Z7kernel1PdS_m(
	.param .u64 .ptr .align 1 _Z7kernel1PdS_m_param_0,
	.param .u64 .ptr .align 1 _Z7kernel1PdS_m_param_1,
	.param .u64 _Z7kernel1PdS_m_param_2
)
{
	.reg .pred 	%p<16>;
	.reg .b32 	%r<16>;
	.reg .b64 	%rd<62>;
	.reg .b64 	%fd<13>;

	ld.param.u64 	%rd16, [_Z7kernel1PdS_m_param_0];
	ld.param.u64 	%rd18, [_Z7kernel1PdS_m_param_1];
	ld.param.u64 	%rd17, [_Z7kernel1PdS_m_param_2];
	cvta.to.global.u64 	%rd1, %rd18;
	mov.u32 	%r1, %ctaid.x;
	mov.u32 	%r2, %ntid.x;
	mov.u32 	%r3, %tid.x;
	mad.lo.s32 	%r4, %r1, %r2, %r3;
	cvt.u64.u32 	%rd2, %r4;
	mul.lo.s64 	%rd3, %rd17, %rd17;
	and.b64  	%rd19, %rd3, -4294967296;
	setp.ne.s64 	%p1, %rd19, 0;
	@%p1 bra 	$L__BB0_2;
	cvt.u32.u64 	%r5, %rd3;
	cvt.u32.u64 	%r6, %rd2;
	div.u32 	%r7, %r6, %r5;
	mul.lo.s32 	%r8, %r7, %r5;
	sub.s32 	%r9, %r6, %r8;
	cvt.u64.u32 	%rd58, %r7;
	cvt.u64.u32 	%rd59, %r9;
	bra.uni 	$L__BB0_3;
$L__BB0_2:
	div.u64 	%rd58, %rd2, %rd3;
	mul.lo.s64 	%rd20, %rd58, %rd3;
	sub.s64 	%rd59, %rd2, %rd20;
$L__BB0_3:
	or.b64  	%rd21, %rd59, %rd17;
	and.b64  	%rd22, %rd21, -4294967296;
	setp.ne.s64 	%p2, %rd22, 0;
	@%p2 bra 	$L__BB0_5;
	cvt.u32.u64 	%r10, %rd17;
	cvt.u32.u64 	%r11, %rd59;
	div.u32 	%r12, %r11, %r10;
	cvt.u64.u32 	%rd60, %r12;
	bra.uni 	$L__BB0_6;
$L__BB0_5:
	div.u64 	%rd60, %rd59, %rd17;
$L__BB0_6:
	and.b64  	%rd23, %rd17, -4294967296;
	setp.ne.s64 	%p3, %rd23, 0;
	@%p3 bra 	$L__BB0_8;
	cvt.u32.u64 	%r13, %rd17;
	cvt.u32.u64 	%r14, %rd2;
	rem.u32 	%r15, %r14, %r13;
	cvt.u64.u32 	%rd61, %r15;
	bra.uni 	$L__BB0_9;
$L__BB0_8:
	rem.u64 	%rd61, %rd2, %rd17;
$L__BB0_9:
	mul.lo.s64 	%rd24, %rd3, %rd17;
	setp.le.u64 	%p4, %rd24, %rd2;
	@%p4 bra 	$L__BB0_13;
	setp.gt.u64 	%p5, %rd3, %rd2;
	add.s64 	%rd25, %rd17, -1;
	setp.ge.u64 	%p6, %rd58, %rd25;
	setp.gt.u64 	%p7, %rd17, %rd59;
	or.pred  	%p8, %p5, %p7;
	or.pred  	%p9, %p8, %p6;
	setp.ge.u64 	%p10, %rd60, %rd25;
	or.pred  	%p11, %p9, %p10;
	setp.eq.s64 	%p12, %rd61, 0;
	or.pred  	%p13, %p11, %p12;
	setp.ge.u64 	%p14, %rd61, %rd25;
	or.pred  	%p15, %p14, %p13;
	@%p15 bra 	$L__BB0_12;
	cvta.to.global.u64 	%rd31, %rd16;
	add.s64 	%rd32, %rd58, -1;
	mul.lo.s64 	%rd33, %rd3, %rd32;
	mul.lo.s64 	%rd34, %rd60, %rd17;
	add.s64 	%rd35, %rd33, %rd34;
	add.s64 	%rd36, %rd35, %rd61;
	shl.b64 	%rd37, %rd36, 3;
	add.s64 	%rd38, %rd31, %rd37;
	ld.global.f64 	%fd1, [%rd38];
	shl.b64 	%rd39, %rd3, 1;
	add.s64 	%rd40, %rd33, %rd39;
	add.s64 	%rd41, %rd40, %rd34;
	add.s64 	%rd42, %rd41, %rd61;
	shl.b64 	%rd43, %rd42, 3;
	add.s64 	%rd44, %rd31, %rd43;
	ld.global.f64 	%fd2, [%rd44];
	add.f64 	%fd3, %fd1, %fd2;
	sub.s64 	%rd45, %rd40, %rd3;
	sub.s64 	%rd46, %rd34, %rd17;
	add.s64 	%rd47, %rd61, %rd45;
	add.s64 	%rd48, %rd47, %rd46;
	shl.b64 	%rd49, %rd48, 3;
	add.s64 	%rd50, %rd31, %rd49;
	ld.global.f64 	%fd4, [%rd50];
	add.f64 	%fd5, %fd3, %fd4;
	shl.b64 	%rd51, %rd17, 4;
	add.s64 	%rd52, %rd50, %rd51;
	ld.global.f64 	%fd6, [%rd52];
	add.f64 	%fd7, %fd5, %fd6;
	add.s64 	%rd53, %rd47, %rd34;
	shl.b64 	%rd54, %rd17, 3;
	add.s64 	%rd55, %rd50, %rd54;
	ld.global.f64 	%fd8, [%rd55+-8];
	add.f64 	%fd9, %fd7, %fd8;
	ld.global.f64 	%fd10, [%rd55+8];
	add.f64 	%fd11, %fd9, %fd10;
	mul.f64 	%fd12, %fd11, 0d3FE999999999999A;
	shl.b64 	%rd56, %rd53, 3;
	add.s64 	%rd57, %rd1, %rd56;
	st.global.f64 	[%rd57], %fd12;
	bra.uni 	$L__BB0_13;
$L__BB0_12:
	mad.lo.s64 	%rd26, %rd58, %rd17, %rd60;
	mad.lo.s64 	%rd27, %rd26, %rd17, %rd61;
	shl.b64 	%rd28, %rd27, 3;
	add.s64 	%rd29, %rd1, %rd28;
	mov.b64 	%rd30, 0;
	st.global.u64 	[%rd29], %rd30;
$L__BB0_13:
	ret;

}
	// .globl	_Z7kernel2PdS_m
.visible .entry _Z7kernel2PdS_m(
	.param .u64 .ptr .align 1 _Z7kernel2PdS_m_param_0,
	.param .u64 .ptr .align 1 _Z7kernel2PdS_m_param_1,
	.param .u64 _Z7kernel2PdS_m_param_2
)
{
	.reg .pred 	%p<19>;
	.reg .b32 	%r<43>;
	.reg .b32 	%f<19>;
	.reg .b64 	%rd<51>;
	.reg .b64 	%fd<10>;
	// demoted variable
	.shared .align 4 .b8 _ZZ7kernel2PdS_mE6s_grid[4000];
	ld.param.u64 	%rd13, [_Z7kernel2PdS_m_param_2];
	mov.u32 	%r10, %ctaid.x;
	mov.u32 	%r1, %ntid.x;
	mov.u32 	%r2, %tid.x;
	mad.lo.s32 	%r11, %r10, %r1, %r2;
	cvt.u64.u32 	%rd1, %r11;
	mov.u32 	%r12, %ctaid.y;
	mov.u32 	%r3, %ntid.y;
	mov.u32 	%r4, %tid.y;
	mad.lo.s32 	%r13, %r12, %r3, %r4;
	cvt.u64.u32 	%rd2, %r13;
	mov.u32 	%r15, %ctaid.z;
	mov.u32 	%r5, %ntid.z;
	mov.u32 	%r6, %tid.z;
	mad.lo.s32 	%r16, %r15, %r5, %r6;
	cvt.u64.u32 	%rd3, %r16;
	max.u64 	%rd14, %rd1, %rd2;
	max.u64 	%rd15, %rd3, %rd14;
	setp.ge.u64 	%p1, %rd15, %rd13;
	@%p1 bra 	$L__BB1_16;
	ld.param.u64 	%rd46, [_Z7kernel2PdS_m_param_0];
	mul.lo.s64 	%rd4, %rd13, %rd1;
	mul.lo.s64 	%rd5, %rd4, %rd13;
	mul.lo.s64 	%rd6, %rd13, %rd2;
	add.s64 	%rd16, %rd6, %rd3;
	add.s64 	%rd7, %rd16, %rd5;
	cvta.to.global.u64 	%rd17, %rd46;
	shl.b64 	%rd18, %rd7, 3;
	add.s64 	%rd8, %rd17, %rd18;
	ld.global.f64 	%fd1, [%rd8];
	cvt.rn.f32.f64 	%f1, %fd1;
	mov.u32 	%r17, _ZZ7kernel2PdS_mE6s_grid;
	mad.lo.s32 	%r18, %r2, 400, %r17;
	add.s32 	%r7, %r18, 400;
	mad.lo.s32 	%r19, %r4, 40, %r7;
	add.s32 	%r8, %r19, 40;
	shl.b32 	%r20, %r6, 2;
	add.s32 	%r9, %r8, %r20;
	st.shared.f32 	[%r9+4], %f1;
	setp.ne.s32 	%p2, %r2, 0;
	@%p2 bra 	$L__BB1_3;
	ld.param.u64 	%rd47, [_Z7kernel2PdS_m_param_0];
	sub.s64 	%rd19, %rd4, %rd13;
	add.s64 	%rd20, %rd6, %rd3;
	mad.lo.s64 	%rd21, %rd19, %rd13, %rd20;
	cvta.to.global.u64 	%rd22, %rd47;
	shl.b64 	%rd23, %rd21, 3;
	add.s64 	%rd24, %rd22, %rd23;
	ld.global.f64 	%fd2, [%rd24];
	cvt.rn.f32.f64 	%f2, %fd2;
	mov.u32 	%r21, _ZZ7kernel2PdS_mE6s_grid;
	mad.lo.s32 	%r22, %r4, 40, %r21;
	shl.b32 	%r23, %r6, 2;
	add.s32 	%r24, %r22, %r23;
	st.shared.f32 	[%r24+44], %f2;
$L__BB1_3:
	add.s32 	%r25, %r1, -1;
	setp.ne.s32 	%p3, %r2, %r25;
	@%p3 bra 	$L__BB1_5;
	ld.param.u64 	%rd48, [_Z7kernel2PdS_m_param_0];
	add.s64 	%rd25, %rd4, %rd13;
	add.s64 	%rd26, %rd6, %rd3;
	mad.lo.s64 	%rd27, %rd25, %rd13, %rd26;
	cvta.to.global.u64 	%rd28, %rd48;
	shl.b64 	%rd29, %rd27, 3;
	add.s64 	%rd30, %rd28, %rd29;
	ld.global.f64 	%fd3, [%rd30];
	cvt.rn.f32.f64 	%f3, %fd3;
	mov.u32 	%r26, _ZZ7kernel2PdS_mE6s_grid;
	mad.lo.s32 	%r27, %r1, 400, %r26;
	mad.lo.s32 	%r28, %r4, 40, %r27;
	shl.b32 	%r29, %r6, 2;
	add.s32 	%r30, %r28, %r29;
	st.shared.f32 	[%r30+444], %f3;
$L__BB1_5:
	setp.ne.s32 	%p4, %r4, 0;
	@%p4 bra 	$L__BB1_7;
	ld.param.u64 	%rd49, [_Z7kernel2PdS_m_param_0];
	sub.s64 	%rd31, %rd6, %rd13;
	add.s64 	%rd32, %rd31, %rd3;
	add.s64 	%rd33, %rd32, %rd5;
	cvta.to.global.u64 	%rd34, %rd49;
	shl.b64 	%rd35, %rd33, 3;
	add.s64 	%rd36, %rd34, %rd35;
	ld.global.f64 	%fd4, [%rd36];
	cvt.rn.f32.f64 	%f4, %fd4;
	shl.b32 	%r31, %r6, 2;
	add.s32 	%r32, %r7, %r31;
	st.shared.f32 	[%r32+4], %f4;
$L__BB1_7:
	add.s32 	%r33, %r3, -1;
	setp.ne.s32 	%p5, %r4, %r33;
	@%p5 bra 	$L__BB1_9;
	shl.b64 	%rd37, %rd13, 3;
	add.s64 	%rd38, %rd8, %rd37;
	ld.global.f64 	%fd5, [%rd38];
	cvt.rn.f32.f64 	%f5, %fd5;
	mad.lo.s32 	%r34, %r3, 40, %r7;
	shl.b32 	%r35, %r6, 2;
	add.s32 	%r36, %r34, %r35;
	st.shared.f32 	[%r36+44], %f5;
$L__BB1_9:
	setp.ne.s32 	%p6, %r6, 0;
	@%p6 bra 	$L__BB1_11;
	ld.global.f64 	%fd6, [%rd8+-8];
	cvt.rn.f32.f64 	%f6, %fd6;
	st.shared.f32 	[%r8], %f6;
$L__BB1_11:
	add.s32 	%r37, %r5, -1;
	setp.ne.s32 	%p7, %r6, %r37;
	@%p7 bra 	$L__BB1_13;
	ld.global.f64 	%fd7, [%rd8+8];
	cvt.rn.f32.f64 	%f7, %fd7;
	shl.b32 	%r38, %r5, 2;
	add.s32 	%r39, %r8, %r38;
	st.shared.f32 	[%r39+4], %f7;
$L__BB1_13:
	ld.param.u64 	%rd50, [_Z7kernel2PdS_m_param_1];
	cvta.to.global.u64 	%rd9, %rd50;
	cvt.u32.u64 	%r40, %rd3;
	cvt.u32.u64 	%r41, %rd2;
	cvt.u32.u64 	%r42, %rd1;
	bar.sync 	0;
	setp.ne.s32 	%p8, %r42, 0;
	add.s64 	%rd40, %rd13, -1;
	setp.gt.u64 	%p9, %rd40, %rd1;
	setp.ne.s32 	%p10, %r41, 0;
	and.pred  	%p11, %p8, %p10;
	and.pred  	%p12, %p11, %p9;
	setp.gt.u64 	%p13, %rd40, %rd2;
	and.pred  	%p14, %p12, %p13;
	setp.ne.s32 	%p15, %r40, 0;
	and.pred  	%p16, %p15, %p14;
	setp.gt.u64 	%p17, %rd40, %rd3;
	and.pred  	%p18, %p17, %p16;
	@%p18 bra 	$L__BB1_15;
	add.s64 	%rd42, %rd9, %rd18;
	mov.b64 	%rd43, 0;
	st.global.u64 	[%rd42], %rd43;
	bra.uni 	$L__BB1_16;
$L__BB1_15:
	ld.shared.f32 	%f8, [%r9+-396];
	ld.shared.f32 	%f9, [%r9+404];
	add.f32 	%f10, %f8, %f9;
	ld.shared.f32 	%f11, [%r9+-36];
	add.f32 	%f12, %f10, %f11;
	ld.shared.f32 	%f13, [%r9+44];
	add.f32 	%f14, %f12, %f13;
	ld.shared.f32 	%f15, [%r9];
	add.f32 	%f16, %f14, %f15;
	ld.shared.f32 	%f17, [%r9+8];
	add.f32 	%f18, %f16, %f17;
	cvt.f64.f32 	%fd8, %f18;
	mul.f64 	%fd9, %fd8, 0d3FE999999999999A;
	add.s64 	%rd45, %rd9, %rd18;
	st.global.f64 	[%rd45], %fd9;
$L__BB1_16:
	ret;

}


// ===== COMPILED SASS (sm_100) =====

	.target	sm_100

	.elftype	@"ET_EXEC"


//--------------------- .note.nv.tkinfo           --------------------------
	.section	.note.nv.tkinfo,"",@"SHT_NOTE"
	.sectionflags	@"SHF_NOTE_NV_TKINFO"
	.tkinfo
        /*0018*/ 	.word	0x00000002
        /*0030*/ 	.string	""
        /*0030*/ 	.string	"ptxas"
        /*0030*/ 	.string	"Cuda compilation tools, release 13.0, V13.0.88"
        /*0030*/ 	.string	"Build cuda_13.0.r13.0/compiler.36424714_0"
        /*0030*/ 	.string	"-arch sm_100 -m 64 "



//--------------------- .note.nv.cuinfo           --------------------------
	.section	.note.nv.cuinfo,"",@"SHT_NOTE"
	.sectionflags	@"SHF_NOTE_NV_CUINFO"
        /*0018*/ 	.short	0x0002
        /*001a*/ 	.short	0x0064
        /*001c*/ 	.short	0x0082
	.zero		2


//--------------------- .nv.info                  --------------------------
	.section	.nv.info,"",@"SHT_CUDA_INFO"
	.align	4


	//----- nvinfo : EIATTR_REGCOUNT
	.align		4
        /*0000*/ 	.byte	0x04, 0x2f
        /*0002*/ 	.short	(.L_1 - .L_0)
	.align		4
.L_0:
        /*0004*/ 	.word	index@(_Z7kernel1PdS_m)
        /*0008*/ 	.word	0x0000001c


	//----- nvinfo : EIATTR_FRAME_SIZE
	.align		4
.L_1:
        /*000c*/ 	.byte	0x04, 0x11
        /*000e*/ 	.short	(.L_3 - .L_2)
	.align		4
.L_2:
        /*0010*/ 	.word	index@($__internal_1_$__cuda_sm20_rem_u64)
        /*0014*/ 	.word	0x00000000


	//----- nvinfo : EIATTR_FRAME_SIZE
	.align		4
.L_3:
        /*0018*/ 	.byte	0x04, 0x11
        /*001a*/ 	.short	(.L_5 - .L_4)
	.align		4
.L_4:
        /*001c*/ 	.word	index@($__internal_0_$__cuda_sm20_div_u64)
        /*0020*/ 	.word	0x00000000


	//----- nvinfo : EIATTR_FRAME_SIZE
	.align		4
.L_5:
        /*0024*/ 	.byte	0x04, 0x11
        /*0026*/ 	.short	(.L_7 - .L_6)
	.align		4
.L_6:
        /*0028*/ 	.word	index@(_Z7kernel1PdS_m)
        /*002c*/ 	.word	0x00000000


	//----- nvinfo : EIATTR_REGCOUNT
	.align		4
.L_7:
        /*0030*/ 	.byte	0x04, 0x2f
        /*0032*/ 	.short	(.L_9 - .L_8)
	.align		4
.L_8:
        /*0034*/ 	.word	index@(_Z7kernel2PdS_m)
        /*0038*/ 	.word	0x0000001c


	//----- nvinfo : EIATTR_FRAME_SIZE
	.align		4
.L_9:
        /*003c*/ 	.byte	0x04, 0x11
        /*003e*/ 	.short	(.L_11 - .L_10)
	.align		4
.L_10:
        /*0040*/ 	.word	index@(_Z7kernel2PdS_m)
        /*0044*/ 	.word	0x00000000


	//----- nvinfo : EIATTR_MIN_STACK_SIZE
	.align		4
.L_11:
        /*0048*/ 	.byte	0x04, 0x12
        /*004a*/ 	.short	(.L_13 - .L_12)
	.align		4
.L_12:
        /*004c*/ 	.word	index@(_Z7kernel2PdS_m)
        /*0050*/ 	.word	0x00000000


	//----- nvinfo : EIATTR_MIN_STACK_SIZE
	.align		4
.L_13:
        /*0054*/ 	.byte	0x04, 0x12
        /*0056*/ 	.short	(.L_15 - .L_14)
	.align		4
.L_14:
        /*0058*/ 	.word	index@(_Z7kernel1PdS_m)
        /*005c*/ 	.word	0x00000000
.L_15:


//--------------------- .nv.compat                --------------------------
	.section	.nv.compat,"",@"SHT_CUDA_COMPAT_INFO"
	.align	4
        /*0000*/ 	.byte	0x02, 0x09, 0x00, 0x00, 0x02, 0x02, 0x01, 0x00, 0x02, 0x05, 0x05, 0x00, 0x03, 0x07, 0x01, 0x01
        /*0010*/ 	.byte	0x02, 0x03, 0x00, 0x00, 0x02, 0x06, 0x01, 0x00, 0x04, 0x0b, 0x08, 0x00, 0x01, 0x00, 0x00, 0x00
        /*0020*/ 	.byte	0x00, 0x00, 0x00, 0x00


//--------------------- .nv.info._Z7kernel2PdS_m  --------------------------
	.section	.nv.info._Z7kernel2PdS_m,"",@"SHT_CUDA_INFO"
	.sectionflags	@""
	.align	4


	//----- nvinfo : EIATTR_CUDA_API_VERSION
	.align		4
        /*0000*/ 	.byte	0x04, 0x37
        /*0002*/ 	.short	(.L_17 - .L_16)
.L_16:
        /*0004*/ 	.word	0x00000082


	//----- nvinfo : EIATTR_KPARAM_INFO
	.align		4
.L_17:
        /*0008*/ 	.byte	0x04, 0x17
        /*000a*/ 	.short	(.L_19 - .L_18)
.L_18:
        /*000c*/ 	.word	0x00000000
        /*0010*/ 	.short	0x0002
        /*0012*/ 	.short	0x0010
        /*0014*/ 	.byte	0x00, 0xf0, 0x21, 0x00


	//----- nvinfo : EIATTR_KPARAM_INFO
	.align		4
.L_19:
        /*0018*/ 	.byte	0x04, 0x17
        /*001a*/ 	.short	(.L_21 - .L_20)
.L_20:
        /*001c*/ 	.word	0x00000000
        /*0020*/ 	.short	0x0001
        /*0022*/ 	.short	0x0008
        /*0024*/ 	.byte	0x00, 0xf5, 0x21, 0x00


	//----- nvinfo : EIATTR_KPARAM_INFO
	.align		4
.L_21:
        /*0028*/ 	.byte	0x04, 0x17
        /*002a*/ 	.short	(.L_23 - .L_22)
.L_22:
        /*002c*/ 	.word	0x00000000
        /*0030*/ 	.short	0x0000
        /*0032*/ 	.short	0x0000
        /*0034*/ 	.byte	0x00, 0xf5, 0x21, 0x00


	//----- nvinfo : EIATTR_SPARSE_MMA_MASK
	.align		4
.L_23:
        /*0038*/ 	.byte	0x03, 0x50
        /*003a*/ 	.short	0x0000


	//----- nvinfo : EIATTR_MAXREG_COUNT
	.align		4
        /*003c*/ 	.byte	0x03, 0x1b
        /*003e*/ 	.short	0x00ff


	//----- nvinfo : EIATTR_NUM_BARRIERS
	.align		4
        /*0040*/ 	.byte	0x02, 0x4c
        /*0042*/ 	.byte	0x01
	.zero		1


	//----- nvinfo : EIATTR_MERCURY_ISA_VERSION
	.align		4
        /*0044*/ 	.byte	0x03, 0x5f
        /*0046*/ 	.short	0x0101


	//----- nvinfo : EIATTR_INT_WARP_WIDE_INSTR_OFFSETS
	.align		4
        /*0048*/ 	.byte	0x04, 0x31
        /*004a*/ 	.short	(.L_25 - .L_24)


	//   ....[0]....
.L_24:
        /*004c*/ 	.word	0x000006b0


	//----- nvinfo : EIATTR_VRC_CTA_INIT_COUNT
	.align		4
.L_25:
        /*0050*/ 	.byte	0x02, 0x4a
	.zero		1
	.zero		1


	//----- nvinfo : EIATTR_EXIT_INSTR_OFFSETS
	.align		4
        /*0054*/ 	.byte	0x04, 0x1c
        /*0056*/ 	.short	(.L_27 - .L_26)


	//   ....[0]....
.L_26:
        /*0058*/ 	.word	0x00000160


	//   ....[1]....
        /*005c*/ 	.word	0x00000920


	//   ....[2]....
        /*0060*/ 	.word	0x00000a60


	//----- nvinfo : EIATTR_CBANK_PARAM_SIZE
	.align		4
.L_27:
        /*0064*/ 	.byte	0x03, 0x19
        /*0066*/ 	.short	0x0018


	//----- nvinfo : EIATTR_PARAM_CBANK
	.align		4
        /*0068*/ 	.byte	0x04, 0x0a
        /*006a*/ 	.short	(.L_29 - .L_28)
	.align		4
.L_28:
        /*006c*/ 	.word	index@(.nv.constant0._Z7kernel2PdS_m)
        /*0070*/ 	.short	0x0380
        /*0072*/ 	.short	0x0018


	//----- nvinfo : EIATTR_SW_WAR
	.align		4
.L_29:
        /*0074*/ 	.byte	0x04, 0x36
        /*0076*/ 	.short	(.L_31 - .L_30)
.L_30:
        /*0078*/ 	.word	0x00000008
.L_31:


//--------------------- .nv.info._Z7kernel1PdS_m  --------------------------
	.section	.nv.info._Z7kernel1PdS_m,"",@"SHT_CUDA_INFO"
	.sectionflags	@""
	.align	4


	//----- nvinfo : EIATTR_CUDA_API_VERSION
	.align		4
        /*0000*/ 	.byte	0x04, 0x37
        /*0002*/ 	.short	(.L_33 - .L_32)
.L_32:
        /*0004*/ 	.word	0x00000082


	//----- nvinfo : EIATTR_KPARAM_INFO
	.align		4
.L_33:
        /*0008*/ 	.byte	0x04, 0x17
        /*000a*/ 	.short	(.L_35 - .L_34)
.L_34:
        /*000c*/ 	.word	0x00000000
        /*0010*/ 	.short	0x0002
        /*0012*/ 	.short	0x0010
        /*0014*/ 	.byte	0x00, 0xf0, 0x21, 0x00


	//----- nvinfo : EIATTR_KPARAM_INFO
	.align		4
.L_35:
        /*0018*/ 	.byte	0x04, 0x17
        /*001a*/ 	.short	(.L_37 - .L_36)
.L_36:
        /*001c*/ 	.word	0x00000000
        /*0020*/ 	.short	0x0001
        /*0022*/ 	.short	0x0008
        /*0024*/ 	.byte	0x00, 0xf5, 0x21, 0x00


	//----- nvinfo : EIATTR_KPARAM_INFO
	.align		4
.L_37:
        /*0028*/ 	.byte	0x04, 0x17
        /*002a*/ 	.short	(.L_39 - .L_38)
.L_38:
        /*002c*/ 	.word	0x00000000
        /*0030*/ 	.short	0x0000
        /*0032*/ 	.short	0x0000
        /*0034*/ 	.byte	0x00, 0xf5, 0x21, 0x00


	//----- nvinfo : EIATTR_SPARSE_MMA_MASK
	.align		4
.L_39:
        /*0038*/ 	.byte	0x03, 0x50
        /*003a*/ 	.short	0x0000


	//----- nvinfo : EIATTR_MAXREG_COUNT
	.align		4
        /*003c*/ 	.byte	0x03, 0x1b
        /*003e*/ 	.short	0x00ff


	//----- nvinfo : EIATTR_MERCURY_ISA_VERSION
	.align		4
        /*0040*/ 	.byte	0x03, 0x5f
        /*0042*/ 	.short	0x0101


	//----- nvinfo : EIATTR_VRC_CTA_INIT_COUNT
	.align		4
        /*0044*/ 	.byte	0x02, 0x4a
	.zero		1
	.zero		1


	//----- nvinfo : EIATTR_EXIT_INSTR_OFFSETS
	.align		4
        /*0048*/ 	.byte	0x04, 0x1c
        /*004a*/ 	.short	(.L_41 - .L_40)


	//   ....[0]....
.L_40:
        /*004c*/ 	.word	0x00000750


	//   ....[1]....
        /*0050*/ 	.word	0x00000bc0


	//   ....[2]....
        /*0054*/ 	.word	0x00000cd0


	//----- nvinfo : EIATTR_CRS_STACK_SIZE
	.align		4
.L_41:
        /*0058*/ 	.byte	0x04, 0x1e
        /*005a*/ 	.short	(.L_43 - .L_42)
.L_42:
        /*005c*/ 	.word	0x00000000


	//----- nvinfo : EIATTR_CBANK_PARAM_SIZE
	.align		4
.L_43:
        /*0060*/ 	.byte	0x03, 0x19
        /*0062*/ 	.short	0x0018


	//----- nvinfo : EIATTR_PARAM_CBANK
	.align		4
        /*0064*/ 	.byte	0x04, 0x0a
        /*0066*/ 	.short	(.L_45 - .L_44)
	.align		4
.L_44:
        /*0068*/ 	.word	index@(.nv.constant0._Z7kernel1PdS_m)
        /*006c*/ 	.short	0x0380
        /*006e*/ 	.short	0x0018


	//----- nvinfo : EIATTR_SW_WAR
	.align		4
.L_45:
        /*0070*/ 	.byte	0x04, 0x36
        /*0072*/ 	.short	(.L_47 - .L_46)
.L_46:
        /*0074*/ 	.word	0x00000008
.L_47:


//--------------------- .nv.callgraph             --------------------------
	.section	.nv.callgraph,"",@"SHT_CUDA_CALLGRAPH"
	.align	4
	.sectionentsize	8
	.align		4
        /*0000*/ 	.word	0x00000000
	.align		4
        /*0004*/ 	.word	0xffffffff
	.align		4
        /*0008*/ 	.word	0x00000000
	.align		4
        /*000c*/ 	.word	0xfffffffe
	.align		4
        /*0010*/ 	.word	0x00000000
	.align		4
        /*0014*/ 	.word	0xfffffffd
	.align		4
        /*0018*/ 	.word	0x00000000
	.align		4
        /*001c*/ 	.word	0xfffffffc


//--------------------- .text._Z7kernel2PdS_m     --------------------------
	.section	.text._Z7kernel2PdS_m,"ax",@progbits
	.align	128
        .global         _Z7kernel2PdS_m
        .type           _Z7kernel2PdS_m,@function
        .size           _Z7kernel2PdS_m,(.L_x_12 - _Z7kernel2PdS_m)
        .other          _Z7kernel2PdS_m,@"STO_CUDA_ENTRY STV_DEFAULT"
_Z7kernel2PdS_m:
.text._Z7kernel2PdS_m:
[----:B------:R-:W-:Y:S01]  /*0000*/  LDC R1, c[0x0][0x37c] ;  /* 0x0000df00ff017b82 */ /* 0x000fe20000000800 */
[----:B------:R-:W0:Y:S01]  /*0010*/  S2R R12, SR_TID.X ;  /* 0x00000000000c7919 */ /* 0x000e220000002100 */
[----:B------:R-:W0:Y:S01]  /*0020*/  LDCU UR8, c[0x0][0x360] ;  /* 0x00006c00ff0877ac */ /* 0x000e220008000800 */
[----:B------:R-:W0:Y:S01]  /*0030*/  S2R R5, SR_CTAID.X ;  /* 0x0000000000057919 */ /* 0x000e220000002500 */
[----:B------:R-:W1:Y:S01]  /*0040*/  LDCU UR9, c[0x0][0x364] ;  /* 0x00006c80ff0977ac */ /* 0x000e620008000800 */
[----:B------:R-:W1:Y:S01]  /*0050*/  S2R R11, SR_TID.Y ;  /* 0x00000000000b7919 */ /* 0x000e620000002200 */
[----:B------:R-:W2:Y:S01]  /*0060*/  LDCU UR10, c[0x0][0x368] ;  /* 0x00006d00ff0a77ac */ /* 0x000ea20008000800 */
[----:B------:R-:W1:Y:S01]  /*0070*/  S2R R0, SR_CTAID.Y ;  /* 0x0000000000007919 */ /* 0x000e620000002600 */
[----:B------:R-:W3:Y:S01]  /*0080*/  LDCU.64 UR12, c[0x0][0x390] ;  /* 0x00007200ff0c77ac */ /* 0x000ee20008000a00 */
[----:B------:R-:W2:Y:S01]  /*0090*/  S2R R10, SR_TID.Z ;  /* 0x00000000000a7919 */ /* 0x000ea20000002300 */
[----:B------:R-:W2:Y:S01]  /*00a0*/  S2R R7, SR_CTAID.Z ;  /* 0x0000000000077919 */ /* 0x000ea20000002700 */
[----:B0-----:R-:W-:-:S02]  /*00b0*/  IMAD R5, R5, UR8, R12 ;  /* 0x0000000805057c24 */ /* 0x001fc4000f8e020c */
[----:B-1----:R-:W-:-:S05]  /*00c0*/  IMAD R13, R0, UR9, R11 ;  /* 0x00000009000d7c24 */ /* 0x002fca000f8e020b */
[----:B------:R-:W-:Y:S01]  /*00d0*/  ISETP.GT.U32.AND P0, PT, R5, R13, PT ;  /* 0x0000000d0500720c */ /* 0x000fe20003f04070 */
[----:B--2---:R-:W-:-:S03]  /*00e0*/  IMAD R6, R7, UR10, R10 ;  /* 0x0000000a07067c24 */ /* 0x004fc6000f8e020a */
[----:B------:R-:W-:-:S04]  /*00f0*/  ISETP.GT.U32.AND.EX P0, PT, RZ, RZ, PT, P0 ;  /* 0x000000ffff00720c */ /* 0x000fc80003f04100 */
[----:B------:R-:W-:-:S04]  /*0100*/  SEL R3, R5, R13, P0 ;  /* 0x0000000d05037207 */ /* 0x000fc80000000000 */
[----:B------:R-:W-:-:S04]  /*0110*/  ISETP.GT.U32.AND P0, PT, R6, R3, PT ;  /* 0x000000030600720c */ /* 0x000fc80003f04070 */
[----:B------:R-:W-:-:S04]  /*0120*/  ISETP.GT.U32.AND.EX P0, PT, RZ, RZ, PT, P0 ;  /* 0x000000ffff00720c */ /* 0x000fc80003f04100 */
[----:B------:R-:W-:-:S04]  /*0130*/  SEL R0, R6, R3, P0 ;  /* 0x0000000306007207 */ /* 0x000fc80000000000 */
[----:B---3--:R-:W-:-:S04]  /*0140*/  ISETP.GE.U32.AND P0, PT, R0, UR12, PT ;  /* 0x0000000c00007c0c */ /* 0x008fc8000bf06070 */
[----:B------:R-:W-:-:S13]  /*0150*/  ISETP.GE.U32.AND.EX P0, PT, RZ, UR13, PT, P0 ;  /* 0x0000000dff007c0c */ /* 0x000fda000bf06100 */
[----:B------:R-:W-:Y:S05]  /*0160*/  @P0 EXIT ;  /* 0x000000000000094d */ /* 0x000fea0003800000 */
[----:B------:R-:W-:Y:S01]  /*0170*/  UIADD3 UR4, UPT, UPT, UR8, -0x1, URZ ;  /* 0xffffffff08047890 */ /* 0x000fe2000fffe0ff */
[C---:B------:R-:W-:Y:S01]  /*0180*/  ISETP.NE.AND P3, PT, R12.reuse, RZ, PT ;  /* 0x000000ff0c00720c */ /* 0x040fe20003f65270 */
[----:B------:R-:W-:Y:S01]  /*0190*/  IMAD.MOV.U32 R7, RZ, RZ, RZ ;  /* 0x000000ffff077224 */ /* 0x000fe200078e00ff */
[----:B------:R-:W-:Y:S01]  /*01a0*/  ISETP.NE.AND P5, PT, R11, RZ, PT ;  /* 0x000000ff0b00720c */ /* 0x000fe20003fa5270 */
[C---:B------:R-:W-:Y:S01]  /*01b0*/  IMAD R9, R13.reuse, UR13, RZ ;  /* 0x0000000d0d097c24 */ /* 0x040fe2000f8e02ff */
[----:B------:R-:W0:Y:S01]  /*01c0*/  LDCU.64 UR14, c[0x0][0x380] ;  /* 0x00007000ff0e77ac */ /* 0x000e220008000a00 */
[----:B------:R-:W-:Y:S01]  /*01d0*/  ISETP.NE.AND P2, PT, R12, UR4, PT ;  /* 0x000000040c007c0c */ /* 0x000fe2000bf45270 */
[----:B------:R-:W-:Y:S01]  /*01e0*/  IMAD.WIDE.U32 R2, R13, UR12, R6 ;  /* 0x0000000c0d027c25 */ /* 0x000fe2000f8e0006 */
[----:B------:R-:W-:Y:S01]  /*01f0*/  MOV R23, UR12 ;  /* 0x0000000c00177c02 */ /* 0x000fe20008000f00 */
[----:B------:R-:W-:Y:S02]  /*0200*/  UIADD3 UR4, UPT, UPT, UR9, -0x1, URZ ;  /* 0xffffffff09047890 */ /* 0x000fe4000fffe0ff */
[----:B------:R-:W-:Y:S01]  /*0210*/  IMAD.WIDE.U32 R14, R5, UR12, RZ ;  /* 0x0000000c050e7c25 */ /* 0x000fe2000f8e00ff */
[----:B------:R-:W1:Y:S03]  /*0220*/  LDCU.64 UR6, c[0x0][0x358] ;  /* 0x00006b00ff0677ac */ /* 0x000e660008000a00 */
[----:B------:R-:W-:Y:S01]  /*0230*/  IMAD.IADD R3, R3, 0x1, R9 ;  /* 0x0000000103037824 */ /* 0x000fe200078e0209 */
[C---:B------:R-:W-:Y:S01]  /*0240*/  @!P3 IADD3 R9, P0, PT, R14.reuse, -UR12, RZ ;  /* 0x8000000c0e09bc10 */ /* 0x040fe2000ff1e0ff */
[----:B------:R-:W-:Y:S01]  /*0250*/  IMAD R4, R5, UR13, R15 ;  /* 0x0000000d05047c24 */ /* 0x000fe2000f8e020f */
[----:B------:R-:W-:Y:S01]  /*0260*/  @!P5 IADD3 R16, P1, PT, RZ, -UR12, RZ ;  /* 0x8000000cff10dc10 */ /* 0x000fe2000ff3e0ff */
[----:B------:R-:W-:Y:S01]  /*0270*/  IMAD.WIDE.U32 R18, R14, UR12, R2 ;  /* 0x0000000c0e127c25 */ /* 0x000fe2000f8e0002 */
[----:B------:R-:W-:Y:S01]  /*0280*/  ISETP.NE.AND P4, PT, R11, UR4, PT ;  /* 0x000000040b007c0c */ /* 0x000fe2000bf85270 */
[----:B------:R-:W-:Y:S01]  /*0290*/  UIADD3 UR4, UP0, UPT, UR12, -0x1, URZ ;  /* 0xffffffff0c047890 */ /* 0x000fe2000ff1e0ff */
[C---:B------:R-:W-:Y:S01]  /*02a0*/  @!P3 IADD3.X R0, PT, PT, R4.reuse, ~UR13, RZ, P0, !PT ;  /* 0x8000000d0400bc10 */ /* 0x040fe200087fe4ff */
[----:B------:R-:W-:Y:S01]  /*02b0*/  IMAD R7, R4, UR12, RZ ;  /* 0x0000000c04077c24 */ /* 0x000fe2000f8e02ff */
[----:B------:R-:W-:Y:S01]  /*02c0*/  @!P2 IADD3 R15, P0, PT, R14, UR12, RZ ;  /* 0x0000000c0e0fac10 */ /* 0x000fe2000ff1e0ff */
[----:B------:R-:W-:Y:S01]  /*02d0*/  IMAD.U32 R25, RZ, RZ, UR12 ;  /* 0x0000000cff197e24 */ /* 0x000fe2000f8e00ff */
[----:B------:R-:W-:Y:S01]  /*02e0*/  @!P5 IADD3.X R17, PT, PT, RZ, ~UR13, RZ, P1, !PT ;  /* 0x8000000dff11dc10 */ /* 0x000fe20008ffe4ff */
[----:B------:R-:W-:Y:S01]  /*02f0*/  @!P3 IMAD R8, R0, UR12, RZ ;  /* 0x0000000c0008bc24 */ /* 0x000fe2000f8e02ff */
[----:B------:R-:W-:Y:S01]  /*0300*/  @!P2 IADD3.X R0, PT, PT, R4, UR13, RZ, P0, !PT ;  /* 0x0000000d0400ac10 */ /* 0x000fe200087fe4ff */
[----:B------:R-:W-:Y:S01]  /*0310*/  IMAD R7, R14, UR13, R7 ;  /* 0x0000000d0e077c24 */ /* 0x000fe2000f8e0207 */
[----:B------:R-:W-:-:S02]  /*0320*/  UIADD3.X UR5, UPT, UPT, UR13, -0x1, URZ, UP0, !UPT ;  /* 0xffffffff0d057890 */ /* 0x000fc400087fe4ff */
[----:B------:R-:W-:Y:S01]  /*0330*/  @!P3 IMAD R21, R9, UR13, R8 ;  /* 0x0000000d0915bc24 */ /* 0x000fe2000f8e0208 */
[----:B------:R-:W-:Y:S01]  /*0340*/  ISETP.LT.U32.AND P6, PT, R5, UR4, PT ;  /* 0x0000000405007c0c */ /* 0x000fe2000bfc1070 */
[----:B------:R-:W-:Y:S02]  /*0350*/  @!P2 IMAD R0, R0, UR12, RZ ;  /* 0x0000000c0000ac24 */ /* 0x000fe4000f8e02ff */
[----:B------:R-:W-:Y:S02]  /*0360*/  IMAD.IADD R19, R19, 0x1, R7 ;  /* 0x0000000113137824 */ /* 0x000fe400078e0207 */
[----:B------:R-:W-:-:S04]  /*0370*/  @!P3 IMAD.WIDE.U32 R8, R9, UR12, R2 ;  /* 0x0000000c0908bc25 */ /* 0x000fc8000f8e0002 */
[----:B------:R-:W-:Y:S01]  /*0380*/  @!P2 IMAD.WIDE.U32 R2, R15, UR12, R2 ;  /* 0x0000000c0f02ac25 */ /* 0x000fe2000f8e0002 */
[----:B------:R-:W-:-:S03]  /*0390*/  @!P3 IADD3 R21, PT, PT, R9, R21, RZ ;  /* 0x000000150915b210 */ /* 0x000fc60007ffe0ff */
[----:B------:R-:W-:Y:S01]  /*03a0*/  @!P2 IMAD R15, R15, UR13, R0 ;  /* 0x0000000d0f0fac24 */ /* 0x000fe2000f8e0200 */
[C---:B------:R-:W-:Y:S01]  /*03b0*/  SHF.L.U64.HI R0, R18.reuse, 0x3, R19 ;  /* 0x0000000312007819 */ /* 0x040fe20000010213 */
[----:B------:R-:W-:Y:S02]  /*03c0*/  IMAD.SHL.U32 R7, R18, 0x8, RZ ;  /* 0x0000000812077824 */ /* 0x000fe400078e00ff */
[----:B------:R-:W-:Y:S01]  /*03d0*/  @!P5 IMAD.WIDE.U32 R18, R13, UR12, R16 ;  /* 0x0000000c0d12dc25 */ /* 0x000fe2000f8e0010 */
[----:B0-----:R-:W-:-:S03]  /*03e0*/  @!P3 LEA R16, P0, R8, UR14, 0x3 ;  /* 0x0000000e0810bc11 */ /* 0x001fc6000f8018ff */
[----:B------:R-:W-:Y:S01]  /*03f0*/  IMAD R9, R13, UR13, RZ ;  /* 0x0000000d0d097c24 */ /* 0x000fe2000f8e02ff */
[----:B------:R-:W-:Y:S01]  /*0400*/  @!P5 IADD3 R18, P1, PT, R6, R18, RZ ;  /* 0x000000120612d210 */ /* 0x000fe20007f3e0ff */
[----:B------:R-:W-:Y:S01]  /*0410*/  @!P2 IMAD.IADD R15, R3, 0x1, R15 ;  /* 0x00000001030fa824 */ /* 0x000fe200078e020f */
[----:B------:R-:W-:Y:S01]  /*0420*/  @!P3 LEA.HI.X R17, R8, UR15, R21, 0x3, P0 ;  /* 0x0000000f0811bc11 */ /* 0x000fe200080f1c15 */
[----:B------:R-:W-:Y:S01]  /*0430*/  IMAD.WIDE.U32 R20, R5, UR12, RZ ;  /* 0x0000000c05147c25 */ /* 0x000fe2000f8e00ff */
[----:B------:R-:W-:-:S03]  /*0440*/  @!P2 LEA R8, P0, R2, UR14, 0x3 ;  /* 0x0000000e0208ac11 */ /* 0x000fc6000f8018ff */
[----:B------:R-:W-:Y:S01]  /*0450*/  @!P5 IMAD.X R19, R9, 0x1, R19, P1 ;  /* 0x000000010913d824 */ /* 0x000fe200008e0613 */
[----:B------:R-:W-:Y:S01]  /*0460*/  @!P2 LEA.HI.X R9, R2, UR15, R15, 0x3, P0 ;  /* 0x0000000f0209ac11 */ /* 0x000fe200080f1c0f */
[----:B------:R-:W-:Y:S01]  /*0470*/  IMAD R15, R5, UR13, R21 ;  /* 0x0000000d050f7c24 */ /* 0x000fe2000f8e0215 */
[----:B------:R-:W-:Y:S01]  /*0480*/  IADD3 R2, P0, PT, R7, UR14, RZ ;  /* 0x0000000e07027c10 */ /* 0x000fe2000ff1e0ff */
[----:B------:R-:W-:Y:S01]  /*0490*/  IMAD.U32 R22, RZ, RZ, UR13 ;  /* 0x0000000dff167e24 */ /* 0x000fe2000f8e00ff */
[----:B------:R-:W-:Y:S01]  /*04a0*/  ISETP.NE.AND P1, PT, R13, RZ, PT ;  /* 0x000000ff0d00720c */ /* 0x000fe20003f25270 */
[----:B------:R-:W-:Y:S01]  /*04b0*/  IMAD R15, R15, UR12, RZ ;  /* 0x0000000c0f0f7c24 */ /* 0x000fe2000f8e02ff */
[----:B------:R-:W-:Y:S01]  /*04c0*/  IADD3.X R3, PT, PT, R0, UR15, RZ, P0, !PT ;  /* 0x0000000f00037c10 */ /* 0x000fe200087fe4ff */
[----:B-1----:R-:W2:Y:S01]  /*04d0*/  @!P3 LDG.E.64 R16, desc[UR6][R16.64] ;  /* 0x000000061010b981 */ /* 0x002ea2000c1e1b00 */
[----:B------:R-:W-:Y:S02]  /*04e0*/  @!P4 LEA R4, P0, R23, R2, 0x3 ;  /* 0x000000021704c211 */ /* 0x000fe400078018ff */
[----:B------:R-:W-:Y:S01]  /*04f0*/  ISETP.NE.AND P1, PT, R5, RZ, P1 ;  /* 0x000000ff0500720c */ /* 0x000fe20000f25270 */
[----:B------:R-:W3:Y:S01]  /*0500*/  @!P2 LDG.E.64 R8, desc[UR6][R8.64] ;  /* 0x000000060808a981 */ /* 0x000ee2000c1e1b00 */
[----:B------:R-:W-:-:S02]  /*0510*/  @!P4 LEA.HI.X R5, R25, R3, R22, 0x3, P0 ;  /* 0x000000031905c211 */ /* 0x000fc400000f1c16 */
[----:B------:R-:W-:Y:S01]  /*0520*/  ISETP.LT.U32.AND P0, PT, R13, UR4, PT ;  /* 0x000000040d007c0c */ /* 0x000fe2000bf01070 */
[----:B------:R-:W-:Y:S01]  /*0530*/  IMAD R13, R20, UR13, R15 ;  /* 0x0000000d140d7c24 */ /* 0x000fe2000f8e020f */
[----:B------:R-:W-:Y:S01]  /*0540*/  MOV R21, UR5 ;  /* 0x0000000500157c02 */ /* 0x000fe20008000f00 */
[----:B------:R-:W-:Y:S01]  /*0550*/  @!P5 IMAD.WIDE.U32 R14, R14, UR12, R18 ;  /* 0x0000000c0e0edc25 */ /* 0x000fe2000f8e0012 */
[----:B------:R-:W4:Y:S02]  /*0560*/  @!P4 LDG.E.64 R4, desc[UR6][R4.64] ;  /* 0x000000060404c981 */ /* 0x000f24000c1e1b00 */
[----:B------:R-:W-:Y:S01]  /*0570*/  ISETP.GT.U32.AND.EX P6, PT, R21, RZ, P1, P6 ;  /* 0x000000ff1500720c */ /* 0x000fe20000fc4160 */
[----:B------:R-:W-:Y:S01]  /*0580*/  IMAD.U32 R20, RZ, RZ, UR5 ;  /* 0x00000005ff147e24 */ /* 0x000fe2000f8e00ff */
[----:B------:R-:W-:Y:S01]  /*0590*/  @!P5 LEA R22, P1, R14, UR14, 0x3 ;  /* 0x0000000e0e16dc11 */ /* 0x000fe2000f8218ff */
[----:B------:R-:W-:Y:S01]  /*05a0*/  @!P5 IMAD.IADD R13, R13, 0x1, R15 ;  /* 0x000000010d0dd824 */ /* 0x000fe200078e020f */
[----:B------:R-:W5:Y:S02]  /*05b0*/  LDG.E.64 R18, desc[UR6][R2.64] ;  /* 0x0000000602127981 */ /* 0x000f64000c1e1b00 */
[----:B------:R-:W-:-:S02]  /*05c0*/  ISETP.GT.U32.AND.EX P0, PT, R20, RZ, P6, P0 ;  /* 0x000000ff1400720c */ /* 0x000fc40003704100 */
[----:B------:R-:W-:Y:S02]  /*05d0*/  @!P5 LEA.HI.X R23, R14, UR15, R13, 0x3, P1 ;  /* 0x0000000f0e17dc11 */ /* 0x000fe400088f1c0d */
[C---:B------:R-:W-:Y:S01]  /*05e0*/  ISETP.LT.U32.AND P1, PT, R6.reuse, UR4, PT ;  /* 0x0000000406007c0c */ /* 0x040fe2000bf21070 */
[----:B------:R-:W-:Y:S01]  /*05f0*/  UIADD3 UR4, UPT, UPT, UR10, -0x1, URZ ;  /* 0xffffffff0a047890 */ /* 0x000fe2000fffe0ff */
[----:B------:R-:W-:Y:S02]  /*0600*/  ISETP.NE.AND P0, PT, R6, RZ, P0 ;  /* 0x000000ff0600720c */ /* 0x000fe40000705270 */
[----:B------:R-:W-:Y:S01]  /*0610*/  MOV R6, UR5 ;  /* 0x0000000500067c02 */ /* 0x000fe20008000f00 */
[----:B------:R-:W5:Y:S01]  /*0620*/  @!P5 LDG.E.64 R22, desc[UR6][R22.64] ;  /* 0x000000061616d981 */ /* 0x000f62000c1e1b00 */
[----:B------:R-:W-:Y:S02]  /*0630*/  ISETP.NE.AND P6, PT, R10, RZ, PT ;  /* 0x000000ff0a00720c */ /* 0x000fe40003fc5270 */
[----:B------:R-:W-:-:S02]  /*0640*/  ISETP.GT.U32.AND.EX P1, PT, R6, RZ, P0, P1 ;  /* 0x000000ff0600720c */ /* 0x000fc40000724110 */
[----:B------:R-:W-:-:S09]  /*0650*/  ISETP.NE.AND P0, PT, R10, UR4, PT ;  /* 0x000000040a007c0c */ /* 0x000fd2000bf05270 */
[----:B------:R-:W5:Y:S04]  /*0660*/  @!P6 LDG.E.64 R14, desc[UR6][R2.64+-0x8] ;  /* 0xfffff806020ee981 */ /* 0x000f68000c1e1b00 */
[----:B------:R0:W5:Y:S01]  /*0670*/  @!P0 LDG.E.64 R20, desc[UR6][R2.64+0x8] ;  /* 0x0000080602148981 */ /* 0x000162000c1e1b00 */
[----:B------:R-:W1:Y:S01]  /*0680*/  S2UR UR5, SR_CgaCtaId ;  /* 0x00000000000579c3 */ /* 0x000e620000008800 */
[----:B------:R-:W-:Y:S01]  /*0690*/  UMOV UR4, 0x400 ;  /* 0x0000040000047882 */ /* 0x000fe20000000000 */
[----:B------:R-:W-:Y:S01]  /*06a0*/  IMAD.MOV.U32 R13, RZ, RZ, 0x190 ;  /* 0x00000190ff0d7424 */ /* 0x000fe200078e00ff */
[----:B------:R-:W-:-:S05]  /*06b0*/  VOTEU.ALL UP0, P2 ;  /* 0x0000000000ff7886 */ /* 0x000fca0001000000 */
[----:B0-----:R-:W0:Y:S01]  /*06c0*/  @!P1 LDC.64 R2, c[0x0][0x388] ;  /* 0x0000e200ff029b82 */ /* 0x001e220000000a00 */
[----:B-1----:R-:W-:-:S06]  /*06d0*/  ULEA UR4, UR5, UR4, 0x18 ;  /* 0x0000000405047291 */ /* 0x002fcc000f8ec0ff */
[----:B------:R-:W-:Y:S02]  /*06e0*/  IMAD R13, R12, R13, UR4 ;  /* 0x000000040c0d7e24 */ /* 0x000fe4000f8e020d */
[----:B------:R-:W-:Y:S02]  /*06f0*/  HFMA2 R12, -RZ, RZ, 0, 2.384185791015625e-06 ;  /* 0x00000028ff0c7431 */ /* 0x000fe400000001ff */
[----:B------:R-:W-:Y:S01]  /*0700*/  VIADD R6, R13, 0x190 ;  /* 0x000001900d067836 */ /* 0x000fe20000000000 */
[----:B------:R-:W-:Y:S01]  /*0710*/  @!P5 LEA R13, R10, R13, 0x2 ;  /* 0x0000000d0a0dd211 */ /* 0x000fe200078e10ff */
[----:B--2---:R-:W-:Y:S08]  /*0720*/  @!P3 F2F.F32.F64 R16, R16 ;  /* 0x000000100010b310 */ /* 0x004ff00000301000 */
[----:B---3--:R1:W-:Y:S08]  /*0730*/  @!P2 F2F.F32.F64 R8, R8 ;  /* 0x000000080008a310 */ /* 0x0083f00000301000 */
[----:B----4-:R2:W-:Y:S01]  /*0740*/  @!P4 F2F.F32.F64 R4, R4 ;  /* 0x000000040004c310 */ /* 0x0105e20000301000 */
[----:B-1----:R-:W-:-:S07]  /*0750*/  IMAD R9, R11, 0x28, R6 ;  /* 0x000000280b097824 */ /* 0x002fce00078e0206 */
[----:B-----5:R1:W3:Y:S01]  /*0760*/  F2F.F32.F64 R18, R18 ;  /* 0x0000001200127310 */ /* 0x0202e20000301000 */
[----:B--2---:R-:W-:Y:S01]  /*0770*/  @!P3 IMAD R5, R11, R12, UR4 ;  /* 0x000000040b05be24 */ /* 0x004fe2000f8e020c */
[----:B------:R-:W-:-:S06]  /*0780*/  @!UP0 UIMAD UR4, UR8, 0x190, UR4 ;  /* 0x00000190080488a4 */ /* 0x000fcc000f8e0204 */
[----:B------:R2:W4:Y:S01]  /*0790*/  @!P5 F2F.F32.F64 R22, R22 ;  /* 0x000000160016d310 */ /* 0x0005220000301000 */
[----:B------:R-:W-:Y:S02]  /*07a0*/  @!P2 IMAD R11, R11, R12, UR4 ;  /* 0x000000040b0bae24 */ /* 0x000fe4000f8e020c */
[----:B-1----:R-:W-:Y:S01]  /*07b0*/  IMAD.U32 R19, RZ, RZ, UR9 ;  /* 0x00000009ff137e24 */ /* 0x002fe2000f8e00ff */
[----:B------:R-:W-:Y:S01]  /*07c0*/  @!P3 LEA R17, R10, R5, 0x2 ;  /* 0x000000050a11b211 */ /* 0x000fe200078e10ff */
[----:B------:R-:W-:-:S03]  /*07d0*/  VIADD R5, R9, 0x28 ;  /* 0x0000002809057836 */ /* 0x000fc60000000000 */
[----:B------:R-:W1:Y:S01]  /*07e0*/  @!P6 F2F.F32.F64 R14, R14 ;  /* 0x0000000e000ee310 */ /* 0x000e620000301000 */
[----:B--2---:R-:W-:Y:S02]  /*07f0*/  IMAD R23, R10, 0x4, R9 ;  /* 0x000000040a177824 */ /* 0x004fe400078e0209 */
[----:B------:R-:W-:-:S05]  /*0800*/  @!P4 IMAD R19, R19, 0x28, R6 ;  /* 0x000000281313c824 */ /* 0x000fca00078e0206 */
[----:B------:R-:W2:Y:S01]  /*0810*/  @!P0 F2F.F32.F64 R20, R20 ;  /* 0x0000001400148310 */ /* 0x000ea20000301000 */
[----:B------:R-:W-:Y:S01]  /*0820*/  IMAD.U32 R6, RZ, RZ, UR10 ;  /* 0x0000000aff067e24 */ /* 0x000fe2000f8e00ff */
[C---:B------:R-:W-:Y:S01]  /*0830*/  @!P2 LEA R11, R10.reuse, R11, 0x2 ;  /* 0x0000000b0a0ba211 */ /* 0x040fe200078e10ff */
[C---:B------:R-:W-:Y:S01]  /*0840*/  @!P4 IMAD R19, R10.reuse, 0x4, R19 ;  /* 0x000000040a13c824 */ /* 0x040fe200078e0213 */
[----:B---3--:R3:W-:Y:S01]  /*0850*/  STS [R23+0x2c], R18 ;  /* 0x00002c1217007388 */ /* 0x0087e20000000800 */
[----:B------:R-:W-:Y:S02]  /*0860*/  LEA R10, R10, R5, 0x2 ;  /* 0x000000050a0a7211 */ /* 0x000fe400078e10ff */
[----:B------:R-:W-:Y:S01]  /*0870*/  @!P0 LEA R5, R6, R9, 0x2 ;  /* 0x0000000906058211 */ /* 0x000fe200078e10ff */
[----:B------:R3:W-:Y:S04]  /*0880*/  @!P3 STS [R17+0x2c], R16 ;  /* 0x00002c101100b388 */ /* 0x0007e80000000800 */
[----:B------:R3:W-:Y:S04]  /*0890*/  @!P2 STS [R11+0x1bc], R8 ;  /* 0x0001bc080b00a388 */ /* 0x0007e80000000800 */
[----:B----4-:R3:W-:Y:S04]  /*08a0*/  @!P5 STS [R13+0x194], R22 ;  /* 0x000194160d00d388 */ /* 0x0107e80000000800 */
[----:B------:R3:W-:Y:S04]  /*08b0*/  @!P4 STS [R19+0x2c], R4 ;  /* 0x00002c041300c388 */ /* 0x0007e80000000800 */
[----:B-1----:R3:W-:Y:S04]  /*08c0*/  @!P6 STS [R9+0x28], R14 ;  /* 0x0000280e0900e388 */ /* 0x0027e80000000800 */
[----:B--2---:R3:W-:Y:S01]  /*08d0*/  @!P0 STS [R5+0x2c], R20 ;  /* 0x00002c1405008388 */ /* 0x0047e20000000800 */
[----:B------:R-:W-:Y:S01]  /*08e0*/  BAR.SYNC.DEFER_BLOCKING 0x0 ;  /* 0x0000000000007b1d */ /* 0x000fe20000010000 */
[----:B0-----:R-:W-:-:S05]  /*08f0*/  @!P1 IADD3 R2, P3, PT, R7, R2, RZ ;  /* 0x0000000207029210 */ /* 0x001fca0007f7e0ff */
[----:B------:R-:W-:-:S05]  /*0900*/  @!P1 IMAD.X R3, R0, 0x1, R3, P3 ;  /* 0x0000000100039824 */ /* 0x000fca00018e0603 */
[----:B------:R3:W-:Y:S01]  /*0910*/  @!P1 STG.E.64 desc[UR6][R2.64], RZ ;  /* 0x000000ff02009986 */ /* 0x0007e2000c101b06 */
[----:B------:R-:W-:Y:S05]  /*0920*/  @!P1 EXIT ;  /* 0x000000000000994d */ /* 0x000fea0003800000 */
[----:B---3--:R-:W-:Y:S01]  /*0930*/  LDS R2, [R10+-0x18c] ;  /* 0xfffe74000a027984 */ /* 0x008fe20000000800 */
[----:B------:R-:W0:Y:S03]  /*0940*/  LDCU.64 UR8, c[0x0][0x388] ;  /* 0x00007100ff0877ac */ /* 0x000e260008000a00 */
[----:B------:R-:W1:Y:S01]  /*0950*/  LDS R3, [R10+0x194] ;  /* 0x000194000a037984 */ /* 0x000e620000000800 */
[----:B------:R-:W-:Y:S01]  /*0960*/  UMOV UR4, 0x9999999a ;  /* 0x9999999a00047882 */ /* 0x000fe20000000000 */
[----:B------:R-:W-:Y:S02]  /*0970*/  UMOV UR5, 0x3fe99999 ;  /* 0x3fe9999900057882 */ /* 0x000fe40000000000 */
[----:B------:R-:W2:Y:S04]  /*0980*/  LDS R5, [R10+-0x24] ;  /* 0xffffdc000a057984 */ /* 0x000ea80000000800 */
[----:B------:R-:W3:Y:S04]  /*0990*/  LDS R9, [R10+0x2c] ;  /* 0x00002c000a097984 */ /* 0x000ee80000000800 */
[----:B------:R-:W4:Y:S01]  /*09a0*/  LDS R11, [R10] ;  /* 0x000000000a0b7984 */ /* 0x000f220000000800 */
[----:B0-----:R-:W-:-:S03]  /*09b0*/  IADD3 R4, P0, PT, R7, UR8, RZ ;  /* 0x0000000807047c10 */ /* 0x001fc6000ff1e0ff */
[----:B------:R-:W0:Y:S01]  /*09c0*/  LDS R13, [R10+0x8] ;  /* 0x000008000a0d7984 */ /* 0x000e220000000800 */
[----:B-1----:R-:W-:-:S04]  /*09d0*/  FADD R2, R2, R3 ;  /* 0x0000000302027221 */ /* 0x002fc80000000000 */
[----:B--2---:R-:W-:Y:S01]  /*09e0*/  FADD R2, R2, R5 ;  /* 0x0000000502027221 */ /* 0x004fe20000000000 */
[----:B------:R-:W-:-:S03]  /*09f0*/  IADD3.X R5, PT, PT, R0, UR9, RZ, P0, !PT ;  /* 0x0000000900057c10 */ /* 0x000fc600087fe4ff */
[----:B---3--:R-:W-:-:S04]  /*0a00*/  FADD R2, R2, R9 ;  /* 0x0000000902027221 */ /* 0x008fc80000000000 */
[----:B----4-:R-:W-:-:S04]  /*0a10*/  FADD R2, R2, R11 ;  /* 0x0000000b02027221 */ /* 0x010fc80000000000 */
[----:B0-----:R-:W-:-:S04]  /*0a20*/  FADD R13, R2, R13 ;  /* 0x0000000d020d7221 */ /* 0x001fc80000000000 */
[----:B------:R-:W0:Y:S02]  /*0a30*/  F2F.F64.F32 R2, R13 ;  /* 0x0000000d00027310 */ /* 0x000e240000201800 */
[----:B0-----:R-:W-:-:S07]  /*0a40*/  DMUL R2, R2, UR4 ;  /* 0x0000000402027c28 */ /* 0x001fce0008000000 */
[----:B------:R-:W-:Y:S01]  /*0a50*/  STG.E.64 desc[UR6][R4.64], R2 ;  /* 0x0000000204007986 */ /* 0x000fe2000c101b06 */
[----:B------:R-:W-:Y:S05]  /*0a60*/  EXIT ;  /* 0x000000000000794d */ /* 0x000fea0003800000 */
.L_x_0:
[----:B------:R-:W-:-:S00]  /*0a70*/  BRA `(.L_x_0) ;  /* 0xfffffffc00fc7947 */ /* 0x000fc0000383ffff */
[----:B------:R-:W-:-:S00]  /*0a80*/  NOP ;  /* 0x0000000000007918 */ /* 0x000fc00000000000 */
[----:B------:R-:W-:-:S00]  /*0a90*/  NOP ;  /* 0x0000000000007918 */ /* 0x000fc00000000000 */
[----:B------:R-:W-:-:S00]  /*0aa0*/  NOP ;  /* 0x0000000000007918 */ /* 0x000fc00000000000 */
[----:B------:R-:W-:-:S00]  /*0ab0*/  NOP ;  /* 0x0000000000007918 */ /* 0x000fc00000000000 */
[----:B------:R-:W-:-:S00]  /*0ac0*/  NOP ;  /* 0x0000000000007918 */ /* 0x000fc00000000000 */
[----:B------:R-:W-:-:S00]  /*0ad0*/  NOP ;  /* 0x0000000000007918 */ /* 0x000fc00000000000 */
[----:B------:R-:W-:-:S00]  /*0ae0*/  NOP ;  /* 0x0000000000007918 */ /* 0x000fc00000000000 */
[----:B------:R-:W-:-:S00]  /*0af0*/  NOP ;  /* 0x0000000000007918 */ /* 0x000fc00000000000 */
.L_x_12:


//--------------------- .text._Z7kernel1PdS_m     --------------------------
	.section	.text._Z7kernel1PdS_m,"ax",@progbits
	.align	128
        .global         _Z7kernel1PdS_m
        .type           _Z7kernel1PdS_m,@function
        .size           _Z7kernel1PdS_m,(.L_x_11 - _Z7kernel1PdS_m)
        .other          _Z7kernel1PdS_m,@"STO_CUDA_ENTRY STV_DEFAULT"
_Z7kernel1PdS_m:
.text._Z7kernel1PdS_m:
[----:B------:R-:W-:Y:S01]  /*0000*/  LDC R1, c[0x0][0x37c] ;  /* 0x0000df00ff017b82 */ /* 0x000fe20000000800 */
[----:B------:R-:W0:Y:S01]  /*0010*/  LDCU.64 UR6, c[0x0][0x390] ;  /* 0x00007200ff0677ac */ /* 0x000e220008000a00 */
[----:B------:R-:W1:Y:S06]  /*0020*/  S2R R3, SR_TID.X ;  /* 0x0000000000037919 */ /* 0x000e6c0000002100 */
[----:B------:R-:W1:Y:S08]  /*0030*/  S2UR UR5, SR_CTAID.X ;  /* 0x00000000000579c3 */ /* 0x000e700000002500 */
[----:B------:R-:W1:Y:S01]  /*0040*/  LDC R2, c[0x0][0x360] ;  /* 0x0000d800ff027b82 */ /* 0x000e620000000800 */
[----:B0-----:R-:W-:-:S02]  /*0050*/  UIMAD UR4, UR7, UR6, URZ ;  /* 0x00000006070472a4 */ /* 0x001fc4000f8e02ff */
[----:B------:R-:W-:Y:S02]  /*0060*/  UIMAD.WIDE.U32 UR10, UR6, UR6, URZ ;  /* 0x00000006060a72a5 */ /* 0x000fe4000f8e00ff */
[----:B------:R-:W-:-:S04]  /*0070*/  UIMAD UR4, UR6, UR7, UR4 ;  /* 0x00000007060472a4 */ /* 0x000fc8000f8e0204 */
[----:B------:R-:W-:-:S04]  /*0080*/  UIADD3 UR4, UPT, UPT, UR11, UR4, URZ ;  /* 0x000000040b047290 */ /* 0x000fc8000fffe0ff */
[----:B------:R-:W-:Y:S01]  /*0090*/  UISETP.NE.U32.AND UP0, UPT, UR4, URZ, UPT ;  /* 0x000000ff0400728c */ /* 0x000fe2000bf05070 */
[----:B-1----:R-:W-:-:S08]  /*00a0*/  IMAD R2, R2, UR5, R3 ;  /* 0x0000000502027c24 */ /* 0x002fd0000f8e0203 */
[----:B------:R-:W-:Y:S05]  /*00b0*/  BRA.U UP0, `(.L_x_1) ;  /* 0x00000001005c7547 */ /* 0x000fea000b800000 */
[----:B------:R-:W0:Y:S01]  /*00c0*/  I2F.U32.RP R0, UR10 ;  /* 0x0000000a00007d06 */ /* 0x000e220008209000 */
[----:B------:R-:W-:-:S07]  /*00d0*/  ISETP.NE.U32.AND P2, PT, RZ, UR10, PT ;  /* 0x0000000aff007c0c */ /* 0x000fce000bf45070 */
[----:B0-----:R-:W0:Y:S02]  /*00e0*/  MUFU.RCP R0, R0 ;  /* 0x0000000000007308 */ /* 0x001e240000001000 */
[----:B0-----:R-:W-:Y:S01]  /*00f0*/  VIADD R4, R0, 0xffffffe ;  /* 0x0ffffffe00047836 */ /* 0x001fe20000000000 */
[----:B------:R-:W-:-:S05]  /*0100*/  MOV R0, RZ ;  /* 0x000000ff00007202 */ /* 0x000fca0000000f00 */
[----:B------:R0:W1:Y:S02]  /*0110*/  F2I.FTZ.U32.TRUNC.NTZ R5, R4 ;  /* 0x0000000400057305 */ /* 0x000064000021f000 */
[----:B0-----:R-:W-:Y:S02]  /*0120*/  HFMA2 R4, -RZ, RZ, 0, 0 ;  /* 0x00000000ff047431 */ /* 0x001fe400000001ff */
[----:B-1----:R-:W-:-:S04]  /*0130*/  IMAD.MOV R7, RZ, RZ, -R5 ;  /* 0x000000ffff077224 */ /* 0x002fc800078e0a05 */
[----:B------:R-:W-:-:S04]  /*0140*/  IMAD R7, R7, UR10, RZ ;  /* 0x0000000a07077c24 */ /* 0x000fc8000f8e02ff */
[----:B------:R-:W-:-:S06]  /*0150*/  IMAD.HI.U32 R5, R5, R7, R4 ;  /* 0x0000000705057227 */ /* 0x000fcc00078e0004 */
[----:B------:R-:W-:-:S04]  /*0160*/  IMAD.HI.U32 R4, R5, R2, RZ ;  /* 0x0000000205047227 */ /* 0x000fc800078e00ff */
[----:B------:R-:W-:-:S04]  /*0170*/  IMAD.MOV R5, RZ, RZ, -R4 ;  /* 0x000000ffff057224 */ /* 0x000fc800078e0a04 */
[----:B------:R-:W-:-:S05]  /*0180*/  IMAD R5, R5, UR10, R2 ;  /* 0x0000000a05057c24 */ /* 0x000fca000f8e0202 */
[----:B------:R-:W-:-:S13]  /*0190*/  ISETP.GE.U32.AND P0, PT, R5, UR10, PT ;  /* 0x0000000a05007c0c */ /* 0x000fda000bf06070 */
[----:B------:R-:W-:Y:S01]  /*01a0*/  @P0 VIADD R5, R5, -UR10 ;  /* 0x8000000a05050c36 */ /* 0x000fe20008000000 */
[----:B------:R-:W-:-:S04]  /*01b0*/  @P0 IADD3 R4, PT, PT, R4, 0x1, RZ ;  /* 0x0000000104040810 */ /* 0x000fc80007ffe0ff */
[----:B------:R-:W-:-:S13]  /*01c0*/  ISETP.GE.U32.AND P1, PT, R5, UR10, PT ;  /* 0x0000000a05007c0c */ /* 0x000fda000bf26070 */
[----:B------:R-:W-:Y:S01]  /*01d0*/  @P1 VIADD R4, R4, 0x1 ;  /* 0x0000000104041836 */ /* 0x000fe20000000000 */
[----:B------:R-:W-:-:S05]  /*01e0*/  @!P2 LOP3.LUT R4, RZ, UR10, RZ, 0x33, !PT ;  /* 0x0000000aff04ac12 */ /* 0x000fca000f8e33ff */
[----:B------:R-:W-:-:S04]  /*01f0*/  IMAD.MOV R5, RZ, RZ, -R4 ;  /* 0x000000ffff057224 */ /* 0x000fc800078e0a04 */
[----:B------:R-:W-:Y:S02]  /*0200*/  IMAD R8, R5, UR10, R2 ;  /* 0x0000000a05087c24 */ /* 0x000fe4000f8e0202 */
[----:B------:R-:W-:Y:S01]  /*0210*/  IMAD.MOV.U32 R5, RZ, RZ, RZ ;  /* 0x000000ffff057224 */ /* 0x000fe200078e00ff */
[----:B------:R-:W-:Y:S06]  /*0220*/  BRA `(.L_x_2) ;  /* 0x0000000000407947 */ /* 0x000fec0003800000 */
.L_x_1:
[----:B------:R-:W-:Y:S01]  /*0230*/  IMAD.U32 R10, RZ, RZ, UR10 ;  /* 0x0000000aff0a7e24 */ /* 0x000fe2000f8e00ff */
[----:B------:R-:W-:Y:S01]  /*0240*/  MOV R11, UR11 ;  /* 0x0000000b000b7c02 */ /* 0x000fe20008000f00 */
[----:B------:R-:W-:Y:S01]  /*0250*/  IMAD.MOV.U32 R8, RZ, RZ, R2 ;  /* 0x000000ffff087224 */ /* 0x000fe200078e0002 */
[----:B------:R-:W-:Y:S01]  /*0260*/  MOV R7, UR4 ;  /* 0x0000000400077c02 */ /* 0x000fe20008000f00 */
[----:B------:R-:W-:Y:S01]  /*0270*/  IMAD.MOV.U32 R0, RZ, RZ, RZ ;  /* 0x000000ffff007224 */ /* 0x000fe200078e00ff */
[----:B------:R-:W-:-:S07]  /*0280*/  MOV R6, 0x2a0 ;  /* 0x000002a000067802 */ /* 0x000fce0000000f00 */
[----:B------:R-:W-:Y:S05]  /*0290*/  CALL.REL.NOINC `($__internal_0_$__cuda_sm20_div_u64) ;  /* 0x0000000800907944 */ /* 0x000fea0003c00000 */
[----:B------:R-:W-:Y:S01]  /*02a0*/  IADD3 R5, P0, PT, RZ, -R10, RZ ;  /* 0x8000000aff057210 */ /* 0x000fe20007f1e0ff */
[----:B------:R-:W-:Y:S02]  /*02b0*/  IMAD.MOV.U32 R3, RZ, RZ, RZ ;  /* 0x000000ffff037224 */ /* 0x000fe400078e00ff */
[----:B------:R-:W-:Y:S02]  /*02c0*/  IMAD.MOV.U32 R4, RZ, RZ, R10 ;  /* 0x000000ffff047224 */ /* 0x000fe400078e000a */
[----:B------:R-:W-:Y:S02]  /*02d0*/  IMAD.X R0, RZ, RZ, ~R11, P0 ;  /* 0x000000ffff007224 */ /* 0x000fe400000e0e0b */
[----:B------:R-:W-:-:S04]  /*02e0*/  IMAD.WIDE.U32 R8, R5, UR10, R2 ;  /* 0x0000000a05087c25 */ /* 0x000fc8000f8e0002 */
[----:B------:R-:W-:-:S04]  /*02f0*/  IMAD R0, R0, UR10, RZ ;  /* 0x0000000a00007c24 */ /* 0x000fc8000f8e02ff */
[----:B------:R-:W-:-:S05]  /*0300*/  IMAD R5, R5, UR4, R0 ;  /* 0x0000000405057c24 */ /* 0x000fca000f8e0200 */
[----:B------:R-:W-:Y:S01]  /*0310*/  IADD3 R0, PT, PT, R9, R5, RZ ;  /* 0x0000000509007210 */ /* 0x000fe20007ffe0ff */
[----:B------:R-:W-:-:S07]  /*0320*/  IMAD.MOV.U32 R5, RZ, RZ, R11 ;  /* 0x000000ffff057224 */ /* 0x000fce00078e000b */
.L_x_2:
[----:B------:R-:W0:Y:S01]  /*0330*/  LDCU UR5, c[0x0][0x394] ;  /* 0x00007280ff0577ac */ /* 0x000e220008000800 */
[----:B------:R-:W-:Y:S01]  /*0340*/  BSSY.RECONVERGENT B0, `(.L_x_3) ;  /* 0x000001e000007945 */ /* 0x000fe20003800200 */
[----:B0-----:R-:W-:-:S04]  /*0350*/  LOP3.LUT R6, R0, UR5, RZ, 0xfc, !PT ;  /* 0x0000000500067c12 */ /* 0x001fc8000f8efcff */
[----:B------:R-:W-:-:S13]  /*0360*/  ISETP.NE.U32.AND P0, PT, R6, RZ, PT ;  /* 0x000000ff0600720c */ /* 0x000fda0003f05070 */
[----:B------:R-:W-:Y:S05]  /*0370*/  @P0 BRA `(.L_x_4) ;  /* 0x0000000000540947 */ /* 0x000fea0003800000 */
[----:B------:R-:W0:Y:S02]  /*0380*/  LDCU UR5, c[0x0][0x390] ;  /* 0x00007200ff0577ac */ /* 0x000e240008000800 */
[----:B0-----:R-:W0:Y:S01]  /*0390*/  I2F.U32.RP R9, UR5 ;  /* 0x0000000500097d06 */ /* 0x001e220008209000 */
[----:B------:R-:W-:-:S07]  /*03a0*/  ISETP.NE.U32.AND P2, PT, RZ, UR5, PT ;  /* 0x00000005ff007c0c */ /* 0x000fce000bf45070 */
[----:B0-----:R-:W0:Y:S02]  /*03b0*/  MUFU.RCP R9, R9 ;  /* 0x0000000900097308 */ /* 0x001e240000001000 */
[----:B0-----:R-:W-:-:S06]  /*03c0*/  IADD3 R6, PT, PT, R9, 0xffffffe, RZ ;  /* 0x0ffffffe09067810 */ /* 0x001fcc0007ffe0ff */
[----:B------:R0:W1:Y:S02]  /*03d0*/  F2I.FTZ.U32.TRUNC.NTZ R7, R6 ;  /* 0x0000000600077305 */ /* 0x000064000021f000 */
[----:B0-----:R-:W-:Y:S02]  /*03e0*/  IMAD.MOV.U32 R6, RZ, RZ, RZ ;  /* 0x000000ffff067224 */ /* 0x001fe400078e00ff */
[----:B-1----:R-:W-:-:S04]  /*03f0*/  IMAD.MOV R11, RZ, RZ, -R7 ;  /* 0x000000ffff0b7224 */ /* 0x002fc800078e0a07 */
[----:B------:R-:W-:-:S04]  /*0400*/  IMAD R11, R11, UR5, RZ ;  /* 0x000000050b0b7c24 */ /* 0x000fc8000f8e02ff */
[----:B------:R-:W-:-:S04]  /*0410*/  IMAD.HI.U32 R7, R7, R11, R6 ;  /* 0x0000000b07077227 */ /* 0x000fc800078e0006 */
[----:B------:R-:W-:Y:S02]  /*0420*/  IMAD.MOV.U32 R11, RZ, RZ, RZ ;  /* 0x000000ffff0b7224 */ /* 0x000fe400078e00ff */
[----:B------:R-:W-:-:S05]  /*0430*/  IMAD.HI.U32 R10, R7, R8, RZ ;  /* 0x00000008070a7227 */ /* 0x000fca00078e00ff */
[----:B------:R-:W-:-:S05]  /*0440*/  IADD3 R7, PT, PT, -R10, RZ, RZ ;  /* 0x000000ff0a077210 */ /* 0x000fca0007ffe1ff */
[----:B------:R-:W-:-:S05]  /*0450*/  IMAD R7, R7, UR5, R8 ;  /* 0x0000000507077c24 */ /* 0x000fca000f8e0208 */
[----:B------:R-:W-:-:S13]  /*0460*/  ISETP.GE.U32.AND P0, PT, R7, UR5, PT ;  /* 0x0000000507007c0c */ /* 0x000fda000bf06070 */
[----:B------:R-:W-:Y:S02]  /*0470*/  @P0 VIADD R7, R7, -UR5 ;  /* 0x8000000507070c36 */ /* 0x000fe40008000000 */
[----:B------:R-:W-:-:S03]  /*0480*/  @P0 VIADD R10, R10, 0x1 ;  /* 0x000000010a0a0836 */ /* 0x000fc60000000000 */
[----:B------:R-:W-:-:S13]  /*0490*/  ISETP.GE.U32.AND P1, PT, R7, UR5, PT ;  /* 0x0000000507007c0c */ /* 0x000fda000bf26070 */
[----:B------:R-:W-:Y:S02]  /*04a0*/  @P1 IADD3 R10, PT, PT, R10, 0x1, RZ ;  /* 0x000000010a0a1810 */ /* 0x000fe40007ffe0ff */
[----:B------:R-:W-:Y:S01]  /*04b0*/  @!P2 LOP3.LUT R10, RZ, UR5, RZ, 0x33, !PT ;  /* 0x00000005ff0aac12 */ /* 0x000fe2000f8e33ff */
[----:B------:R-:W-:Y:S06]  /*04c0*/  BRA `(.L_x_5) ;  /* 0x0000000000147947 */ /* 0x000fec0003800000 */
.L_x_4:
[----:B------:R-:W0:Y:S01]  /*04d0*/  LDCU.64 UR6, c[0x0][0x390] ;  /* 0x00007200ff0677ac */ /* 0x000e220008000a00 */
[----:B------:R-:W-:Y:S01]  /*04e0*/  MOV R6, 0x520 ;  /* 0x0000052000067802 */ /* 0x000fe20000000f00 */
[----:B0-----:R-:W-:Y:S01]  /*04f0*/  IMAD.U32 R10, RZ, RZ, UR6 ;  /* 0x00000006ff0a7e24 */ /* 0x001fe2000f8e00ff */
[----:B------:R-:W-:-:S07]  /*0500*/  MOV R7, UR7 ;  /* 0x0000000700077c02 */ /* 0x000fce0008000f00 */
[----:B------:R-:W-:Y:S05]  /*0510*/  CALL.REL.NOINC `($__internal_0_$__cuda_sm20_div_u64) ;  /* 0x0000000400f07944 */ /* 0x000fea0003c00000 */
.L_x_5:
[----:B------:R-:W-:Y:S05]  /*0520*/  BSYNC.RECONVERGENT B0 ;  /* 0x0000000000007941 */ /* 0x000fea0003800200 */
.L_x_3:
[----:B------:R-:W0:Y:S02]  /*0530*/  LDCU UR5, c[0x0][0x394] ;  /* 0x00007280ff0577ac */ /* 0x000e240008000800 */
[----:B0-----:R-:W-:-:S09]  /*0540*/  UISETP.NE.U32.AND UP0, UPT, UR5, URZ, UPT ;  /* 0x000000ff0500728c */ /* 0x001fd2000bf05070 */
[----:B------:R-:W-:Y:S05]  /*0550*/  BRA.U UP0, `(.L_x_6) ;  /* 0x0000000100507547 */ /* 0x000fea000b800000 */
[----:B------:R-:W0:Y:S01]  /*0560*/  LDCU UR5, c[0x0][0x390] ;  /* 0x00007200ff0577ac */ /* 0x000e220008000800 */
[----:B------:R-:W-:Y:S01]  /*0570*/  HFMA2 R6, -RZ, RZ, 0, 0 ;  /* 0x00000000ff067431 */ /* 0x000fe200000001ff */
[----:B0-----:R-:W0:Y:S01]  /*0580*/  I2F.U32.RP R9, UR5 ;  /* 0x0000000500097d06 */ /* 0x001e220008209000 */
[----:B------:R-:W-:-:S07]  /*0590*/  ISETP.NE.U32.AND P1, PT, RZ, UR5, PT ;  /* 0x00000005ff007c0c */ /* 0x000fce000bf25070 */
[----:B0-----:R-:W0:Y:S02]  /*05a0*/  MUFU.RCP R9, R9 ;  /* 0x0000000900097308 */ /* 0x001e240000001000 */
[----:B0-----:R-:W-:-:S06]  /*05b0*/  VIADD R13, R9, 0xffffffe ;  /* 0x0ffffffe090d7836 */ /* 0x001fcc0000000000 */
[----:B------:R0:W1:Y:S02]  /*05c0*/  F2I.FTZ.U32.TRUNC.NTZ R7, R13 ;  /* 0x0000000d00077305 */ /* 0x000064000021f000 */
[----:B0-----:R-:W-:Y:S02]  /*05d0*/  IMAD.MOV.U32 R13, RZ, RZ, RZ ;  /* 0x000000ffff0d7224 */ /* 0x001fe400078e00ff */
[----:B-1----:R-:W-:-:S04]  /*05e0*/  IMAD.MOV R15, RZ, RZ, -R7 ;  /* 0x000000ffff0f7224 */ /* 0x002fc800078e0a07 */
[----:B------:R-:W-:-:S04]  /*05f0*/  IMAD R15, R15, UR5, RZ ;  /* 0x000000050f0f7c24 */ /* 0x000fc8000f8e02ff */
[----:B------:R-:W-:-:S06]  /*0600*/  IMAD.HI.U32 R15, R7, R15, R6 ;  /* 0x0000000f070f7227 */ /* 0x000fcc00078e0006 */
[----:B------:R-:W-:-:S04]  /*0610*/  IMAD.HI.U32 R6, R15, R2, RZ ;  /* 0x000000020f067227 */ /* 0x000fc800078e00ff */
[----:B------:R-:W-:-:S04]  /*0620*/  IMAD.MOV R7, RZ, RZ, -R6 ;  /* 0x000000ffff077224 */ /* 0x000fc800078e0a06 */
[----:B------:R-:W-:-:S05]  /*0630*/  IMAD R12, R7, UR5, R2 ;  /* 0x00000005070c7c24 */ /* 0x000fca000f8e0202 */
[----:B------:R-:W-:-:S13]  /*0640*/  ISETP.GE.U32.AND P0, PT, R12, UR5, PT ;  /* 0x000000050c007c0c */ /* 0x000fda000bf06070 */
[----:B------:R-:W-:-:S05]  /*0650*/  @P0 VIADD R12, R12, -UR5 ;  /* 0x800000050c0c0c36 */ /* 0x000fca0008000000 */
[----:B------:R-:W-:-:S13]  /*0660*/  ISETP.GE.U32.AND P0, PT, R12, UR5, PT ;  /* 0x000000050c007c0c */ /* 0x000fda000bf06070 */
[----:B------:R-:W-:Y:S02]  /*0670*/  @P0 IADD3 R12, PT, PT, R12, -UR5, RZ ;  /* 0x800000050c0c0c10 */ /* 0x000fe4000fffe0ff */
[----:B------:R-:W-:Y:S01]  /*0680*/  @!P1 LOP3.LUT R12, RZ, UR5, RZ, 0x33, !PT ;  /* 0x00000005ff0c9c12 */ /* 0x000fe2000f8e33ff */
[----:B------:R-:W-:Y:S06]  /*0690*/  BRA `(.L_x_7) ;  /* 0x0000000000107947 */ /* 0x000fec0003800000 */
.L_x_6:
[----:B------:R-:W-:-:S07]  /*06a0*/  MOV R12, 0x6c0 ;  /* 0x000006c0000c7802 */ /* 0x000fce0000000f00 */
[----:B------:R-:W-:Y:S05]  /*06b0*/  CALL.REL.NOINC `($__internal_1_$__cuda_sm20_rem_u64) ;  /* 0x0000000800987944 */ /* 0x000fea0003c00000 */
[----:B------:R-:W-:Y:S01]  /*06c0*/  IMAD.MOV.U32 R12, RZ, RZ, R6 ;  /* 0x000000ffff0c7224 */ /* 0x000fe200078e0006 */
[----:B------:R-:W-:-:S07]  /*06d0*/  MOV R13, R7 ;  /* 0x00000007000d7202 */ /* 0x000fce0000000f00 */
.L_x_7:
[----:B------:R-:W0:Y:S02]  /*06e0*/  LDC.64 R6, c[0x0][0x390] ;  /* 0x0000e400ff067b82 */ /* 0x000e240000000a00 */
[C---:B0-----:R-:W-:Y:S02]  /*06f0*/  IMAD R16, R6.reuse, UR4, RZ ;  /* 0x0000000406107c24 */ /* 0x041fe4000f8e02ff */
[----:B------:R-:W-:-:S04]  /*0700*/  IMAD.WIDE.U32 R14, R6, UR10, RZ ;  /* 0x0000000a060e7c25 */ /* 0x000fc8000f8e00ff */
[----:B------:R-:W-:Y:S01]  /*0710*/  IMAD R9, R7, UR10, R16 ;  /* 0x0000000a07097c24 */ /* 0x000fe2000f8e0210 */
[----:B------:R-:W-:-:S03]  /*0720*/  ISETP.GT.U32.AND P0, PT, R14, R2, PT ;  /* 0x000000020e00720c */ /* 0x000fc60003f04070 */
[----:B------:R-:W-:-:S05]  /*0730*/  IMAD.IADD R14, R15, 0x1, R9 ;  /* 0x000000010f0e7824 */ /* 0x000fca00078e0209 */
[----:B------:R-:W-:-:S13]  /*0740*/  ISETP.GT.U32.AND.EX P0, PT, R14, RZ, PT, P0 ;  /* 0x000000ff0e00720c */ /* 0x000fda0003f04100 */
[----:B------:R-:W-:Y:S05]  /*0750*/  @!P0 EXIT ;  /* 0x000000000000894d */ /* 0x000fea0003800000 */
[----:B------:R-:W-:Y:S01]  /*0760*/  ISETP.GE.U32.AND P1, PT, R8, R6, PT ;  /* 0x000000060800720c */ /* 0x000fe20003f26070 */
[----:B------:R-:W0:Y:S01]  /*0770*/  LDCU.64 UR6, c[0x0][0x358] ;  /* 0x00006b00ff0677ac */ /* 0x000e220008000a00 */
[----:B------:R-:W-:Y:S02]  /*0780*/  ISETP.LT.U32.AND P2, PT, R2, UR10, PT ;  /* 0x0000000a02007c0c */ /* 0x000fe4000bf41070 */
[----:B------:R-:W-:Y:S01]  /*0790*/  ISETP.GE.U32.AND.EX P1, PT, R0, R7, PT, P1 ;  /* 0x000000070000720c */ /* 0x000fe20003f26110 */
[----:B------:R-:W-:Y:S01]  /*07a0*/  IMAD.U32 R0, RZ, RZ, UR4 ;  /* 0x00000004ff007e24 */ /* 0x000fe2000f8e00ff */
[----:B------:R-:W-:-:S04]  /*07b0*/  IADD3 R3, P3, PT, R6, -0x1, RZ ;  /* 0xffffffff06037810 */ /* 0x000fc80007f7e0ff */
[-C--:B------:R-:W-:Y:S02]  /*07c0*/  ISETP.GE.U32.AND P0, PT, R4, R3.reuse, PT ;  /* 0x000000030400720c */ /* 0x080fe40003f06070 */
[----:B------:R-:W-:Y:S02]  /*07d0*/  IADD3.X R9, PT, PT, R7, -0x1, RZ, P3, !PT ;  /* 0xffffffff07097810 */ /* 0x000fe40001ffe4ff */
[----:B------:R-:W-:Y:S02]  /*07e0*/  ISETP.GT.U32.OR.EX P1, PT, R0, RZ, !P1, P2 ;  /* 0x000000ff0000720c */ /* 0x000fe40004f24520 */
[----:B------:R-:W-:Y:S02]  /*07f0*/  ISETP.GE.U32.AND P2, PT, R10, R3, PT ;  /* 0x000000030a00720c */ /* 0x000fe40003f46070 */
[----:B------:R-:W-:Y:S02]  /*0800*/  ISETP.GE.U32.OR.EX P0, PT, R5, R9, P1, P0 ;  /* 0x000000090500720c */ /* 0x000fe40000f06500 */
[----:B------:R-:W-:-:S02]  /*0810*/  ISETP.EQ.U32.AND P1, PT, R12, RZ, PT ;  /* 0x000000ff0c00720c */ /* 0x000fc40003f22070 */
[----:B------:R-:W-:Y:S02]  /*0820*/  ISETP.GE.U32.OR.EX P0, PT, R11, R9, P0, P2 ;  /* 0x000000090b00720c */ /* 0x000fe40000706520 */
[----:B------:R-:W-:Y:S02]  /*0830*/  ISETP.GE.U32.AND P2, PT, R12, R3, PT ;  /* 0x000000030c00720c */ /* 0x000fe40003f46070 */
[----:B------:R-:W-:-:S04]  /*0840*/  ISETP.EQ.OR.EX P0, PT, R13, RZ, P0, P1 ;  /* 0x000000ff0d00720c */ /* 0x000fc80000702710 */
[----:B------:R-:W-:-:S13]  /*0850*/  ISETP.GE.U32.OR.EX P0, PT, R13, R9, P0, P2 ;  /* 0x000000090d00720c */ /* 0x000fda0000706520 */
[----:B0-----:R-:W-:Y:S05]  /*0860*/  @P0 BRA `(.L_x_8) ;  /* 0x0000000000d80947 */ /* 0x001fea0003800000 */
[-C--:B------:R-:W-:Y:S01]  /*0870*/  IMAD R2, R11, R6.reuse, RZ ;  /* 0x000000060b027224 */ /* 0x080fe200078e02ff */
[----:B------:R-:W-:Y:S01]  /*0880*/  USHF.L.U32 UR5, UR10, 0x1, URZ ;  /* 0x000000010a057899 */ /* 0x000fe200080006ff */
[----:B------:R-:W-:Y:S01]  /*0890*/  IADD3 R9, P0, PT, R4, -0x1, RZ ;  /* 0xffffffff04097810 */ /* 0x000fe20007f1e0ff */
[----:B------:R-:W-:Y:S01]  /*08a0*/  USHF.L.U64.HI UR8, UR10, 0x1, UR4 ;  /* 0x000000010a087899 */ /* 0x000fe20008010204 */
[C---:B------:R-:W-:Y:S01]  /*08b0*/  IMAD R11, R10.reuse, R7, R2 ;  /* 0x000000070a0b7224 */ /* 0x040fe200078e0202 */
[----:B------:R-:W0:Y:S01]  /*08c0*/  LDCU.128 UR12, c[0x0][0x380] ;  /* 0x00007000ff0c77ac */ /* 0x000e220008000c00 */
[----:B------:R-:W-:Y:S01]  /*08d0*/  IMAD.WIDE.U32 R2, R10, R6, RZ ;  /* 0x000000060a027225 */ /* 0x000fe200078e00ff */
[----:B------:R-:W-:Y:S02]  /*08e0*/  IADD3.X R0, PT, PT, R5, -0x1, RZ, P0, !PT ;  /* 0xffffffff05007810 */ /* 0x000fe400007fe4ff */
[----:B------:R-:W-:Y:S01]  /*08f0*/  MOV R4, UR5 ;  /* 0x0000000500047c02 */ /* 0x000fe20008000f00 */
[----:B------:R-:W-:-:S02]  /*0900*/  IMAD.U32 R5, RZ, RZ, UR8 ;  /* 0x00000008ff057e24 */ /* 0x000fc4000f8e00ff */
[----:B------:R-:W-:Y:S02]  /*0910*/  IMAD.IADD R3, R3, 0x1, R11 ;  /* 0x0000000103037824 */ /* 0x000fe400078e020b */
[C---:B------:R-:W-:Y:S02]  /*0920*/  IMAD R15, R9.reuse, UR4, RZ ;  /* 0x00000004090f7c24 */ /* 0x040fe4000f8e02ff */
[----:B------:R-:W-:-:S04]  /*0930*/  IMAD.WIDE.U32 R4, R9, UR10, R4 ;  /* 0x0000000a09047c25 */ /* 0x000fc8000f8e0004 */
[----:B------:R-:W-:-:S04]  /*0940*/  IMAD.WIDE.U32 R8, R9, UR10, R2 ;  /* 0x0000000a09087c25 */ /* 0x000fc8000f8e0002 */
[----:B------:R-:W-:Y:S01]  /*0950*/  IMAD R17, R0, UR10, R15 ;  /* 0x0000000a00117c24 */ /* 0x000fe2000f8e020f */
[C---:B------:R-:W-:Y:S02]  /*0960*/  IADD3 R10, P2, PT, R12.reuse, R8, RZ ;  /* 0x000000080c0a7210 */ /* 0x040fe40007f5e0ff */
[C---:B------:R-:W-:Y:S02]  /*0970*/  IADD3 R8, P3, P4, R12.reuse, R4, R2 ;  /* 0x000000040c087210 */ /* 0x040fe40007c7e002 */
[----:B------:R-:W-:Y:S02]  /*0980*/  IADD3 R15, PT, PT, R17, R5, RZ ;  /* 0x00000005110f7210 */ /* 0x000fe40007ffe0ff */
[----:B------:R-:W-:Y:S02]  /*0990*/  IADD3 R5, P0, P1, R12, -UR10, R4 ;  /* 0x8000000a0c057c10 */ /* 0x000fe4000f91e004 */
[C---:B------:R-:W-:Y:S02]  /*09a0*/  IADD3.X R17, PT, PT, R13.reuse, R9, R17, P2, !PT ;  /* 0x000000090d117210 */ /* 0x040fe400017fe411 */
[----:B------:R-:W-:-:S02]  /*09b0*/  IADD3.X R11, PT, PT, R13, R15, R3, P3, P4 ;  /* 0x0000000f0d0b7210 */ /* 0x000fc40001fe8403 */
[----:B0-----:R-:W-:Y:S02]  /*09c0*/  LEA R12, P2, R8, UR12, 0x3 ;  /* 0x0000000c080c7c11 */ /* 0x001fe4000f8418ff */
[----:B------:R-:W-:Y:S02]  /*09d0*/  LEA R16, P3, R10, UR12, 0x3 ;  /* 0x0000000c0a107c11 */ /* 0x000fe4000f8618ff */
[----:B------:R-:W-:Y:S02]  /*09e0*/  IADD3.X R9, PT, PT, R13, ~UR4, R15, P0, P1 ;  /* 0x800000040d097c10 */ /* 0x000fe400087e240f */
[----:B------:R-:W-:Y:S02]  /*09f0*/  LEA.HI.X R13, R8, UR13, R11, 0x3, P2 ;  /* 0x0000000d080d7c11 */ /* 0x000fe400090f1c0b */
[----:B------:R-:W-:Y:S02]  /*0a00*/  LEA.HI.X R17, R10, UR13, R17, 0x3, P3 ;  /* 0x0000000d0a117c11 */ /* 0x000fe400098f1c11 */
[----:B------:R-:W-:-:S02]  /*0a10*/  IADD3 R0, P0, P1, R5, -R6, R2 ;  /* 0x8000000605007210 */ /* 0x000fc4000791e002 */
[----:B------:R-:W2:Y:S02]  /*0a20*/  LDG.E.64 R12, desc[UR6][R12.64] ;  /* 0x000000060c0c7981 */ /* 0x000ea4000c1e1b00 */
[C---:B------:R-:W-:Y:S02]  /*0a30*/  LEA R18, P2, R0.reuse, UR12, 0x3 ;  /* 0x0000000c00127c11 */ /* 0x040fe4000f8418ff */
[----:B------:R-:W-:Y:S01]  /*0a40*/  IADD3.X R11, PT, PT, R9, ~R7, R3, P0, P1 ;  /* 0x80000007090b7210 */ /* 0x000fe200007e2403 */
[----:B------:R-:W2:Y:S03]  /*0a50*/  LDG.E.64 R16, desc[UR6][R16.64] ;  /* 0x0000000610107981 */ /* 0x000ea6000c1e1b00 */
[----:B------:R-:W-:Y:S02]  /*0a60*/  LEA.HI.X R19, R0, UR13, R11, 0x3, P2 ;  /* 0x0000000d00137c11 */ /* 0x000fe400090f1c0b */
[----:B------:R-:W-:-:S03]  /*0a70*/  LEA R24, P0, R6, R18, 0x4 ;  /* 0x0000001206187211 */ /* 0x000fc600078020ff */
[----:B------:R-:W3:Y:S01]  /*0a80*/  LDG.E.64 R14, desc[UR6][R18.64] ;  /* 0x00000006120e7981 */ /* 0x000ee2000c1e1b00 */
[C---:B------:R-:W-:Y:S02]  /*0a90*/  LEA.HI.X R25, R6.reuse, R19, R7, 0x4, P0 ;  /* 0x0000001306197211 */ /* 0x040fe400000f2407 */
[----:B------:R-:W-:-:S03]  /*0aa0*/  LEA R20, P0, R6, R18, 0x3 ;  /* 0x0000001206147211 */ /* 0x000fc600078018ff */
[----:B------:R-:W4:Y:S01]  /*0ab0*/  LDG.E.64 R10, desc[UR6][R24.64] ;  /* 0x00000006180a7981 */ /* 0x000f22000c1e1b00 */
[----:B------:R-:W-:-:S05]  /*0ac0*/  LEA.HI.X R21, R6, R19, R7, 0x3, P0 ;  /* 0x0000001306157211 */ /* 0x000fca00000f1c07 */
[----:B------:R-:W5:Y:S04]  /*0ad0*/  LDG.E.64 R22, desc[UR6][R20.64+-0x8] ;  /* 0xfffff80614167981 */ /* 0x000f68000c1e1b00 */
[----:B------:R-:W5:Y:S01]  /*0ae0*/  LDG.E.64 R6, desc[UR6][R20.64+0x8] ;  /* 0x0000080614067981 */ /* 0x000f62000c1e1b00 */
[----:B------:R-:W-:Y:S01]  /*0af0*/  IADD3 R5, P0, PT, R5, R2, RZ ;  /* 0x0000000205057210 */ /* 0x000fe20007f1e0ff */
[----:B------:R-:W-:Y:S01]  /*0b00*/  UMOV UR8, 0x9999999a ;  /* 0x9999999a00087882 */ /* 0x000fe20000000000 */
[----:B------:R-:W-:-:S03]  /*0b10*/  UMOV UR9, 0x3fe99999 ;  /* 0x3fe9999900097882 */ /* 0x000fc60000000000 */
[----:B------:R-:W-:Y:S01]  /*0b20*/  IMAD.X R0, R9, 0x1, R3, P0 ;  /* 0x0000000109007824 */ /* 0x000fe200000e0603 */
[----:B------:R-:W-:-:S04]  /*0b30*/  LEA R2, P0, R5, UR14, 0x3 ;  /* 0x0000000e05027c11 */ /* 0x000fc8000f8018ff */
[----:B------:R-:W-:Y:S01]  /*0b40*/  LEA.HI.X R3, R5, UR15, R0, 0x3, P0 ;  /* 0x0000000f05037c11 */ /* 0x000fe200080f1c00 */
[----:B--2---:R-:W-:-:S08]  /*0b50*/  DADD R12, R16, R12 ;  /* 0x00000000100c7229 */ /* 0x004fd0000000000c */
[----:B---3--:R-:W-:-:S08]  /*0b60*/  DADD R12, R12, R14 ;  /* 0x000000000c0c7229 */ /* 0x008fd0000000000e */
[----:B----4-:R-:W-:-:S08]  /*0b70*/  DADD R10, R12, R10 ;  /* 0x000000000c0a7229 */ /* 0x010fd0000000000a */
[----:B-----5:R-:W-:-:S08]  /*0b80*/  DADD R10, R10, R22 ;  /* 0x000000000a0a7229 */ /* 0x020fd00000000016 */
[----:B------:R-:W-:-:S08]  /*0b90*/  DADD R6, R10, R6 ;  /* 0x000000000a067229 */ /* 0x000fd00000000006 */
[----:B------:R-:W-:-:S07]  /*0ba0*/  DMUL R6, R6, UR8 ;  /* 0x0000000806067c28 */ /* 0x000fce0008000000 */
[----:B------:R-:W-:Y:S01]  /*0bb0*/  STG.E.64 desc[UR6][R2.64], R6 ;  /* 0x0000000602007986 */ /* 0x000fe2000c101b06 */
[----:B------:R-:W-:Y:S05]  /*0bc0*/  EXIT ;  /* 0x000000000000794d */ /* 0x000fea0003800000 */
.L_x_8:
[----:B------:R-:W-:Y:S01]  /*0bd0*/  MOV R3, R11 ;  /* 0x0000000b00037202 */ /* 0x000fe20000000f00 */
[-C--:B------:R-:W-:Y:S01]  /*0be0*/  IMAD R0, R5, R6.reuse, RZ ;  /* 0x0000000605007224 */ /* 0x080fe200078e02ff */
[----:B------:R-:W0:Y:S01]  /*0bf0*/  LDCU.64 UR8, c[0x0][0x388] ;  /* 0x00007100ff0877ac */ /* 0x000e220008000a00 */
[----:B------:R-:W-:Y:S02]  /*0c00*/  IMAD.MOV.U32 R2, RZ, RZ, R10 ;  /* 0x000000ffff027224 */ /* 0x000fe400078e000a */
[C---:B------:R-:W-:Y:S02]  /*0c10*/  IMAD R5, R4.reuse, R7, R0 ;  /* 0x0000000704057224 */ /* 0x040fe400078e0200 */
[----:B------:R-:W-:-:S04]  /*0c20*/  IMAD.WIDE.U32 R2, R4, R6, R2 ;  /* 0x0000000604027225 */ /* 0x000fc800078e0002 */
[----:B------:R-:W-:Y:S01]  /*0c30*/  IMAD.IADD R3, R3, 0x1, R5 ;  /* 0x0000000103037824 */ /* 0x000fe200078e0205 */
[----:B------:R-:W-:Y:S01]  /*0c40*/  MOV R5, R13 ;  /* 0x0000000d00057202 */ /* 0x000fe20000000f00 */
[----:B------:R-:W-:Y:S02]  /*0c50*/  IMAD.MOV.U32 R4, RZ, RZ, R12 ;  /* 0x000000ffff047224 */ /* 0x000fe400078e000c */
[-C--:B------:R-:W-:Y:S02]  /*0c60*/  IMAD R3, R3, R6.reuse, RZ ;  /* 0x0000000603037224 */ /* 0x080fe400078e02ff */
[----:B------:R-:W-:-:S04]  /*0c70*/  IMAD.WIDE.U32 R4, R2, R6, R4 ;  /* 0x0000000602047225 */ /* 0x000fc800078e0004 */
[----:B------:R-:W-:Y:S01]  /*0c80*/  IMAD R3, R2, R7, R3 ;  /* 0x0000000702037224 */ /* 0x000fe200078e0203 */
[----:B0-----:R-:W-:-:S03]  /*0c90*/  LEA R2, P0, R4, UR8, 0x3 ;  /* 0x0000000804027c11 */ /* 0x001fc6000f8018ff */
[----:B------:R-:W-:-:S05]  /*0ca0*/  IMAD.IADD R3, R5, 0x1, R3 ;  /* 0x0000000105037824 */ /* 0x000fca00078e0203 */
[----:B------:R-:W-:-:S05]  /*0cb0*/  LEA.HI.X R3, R4, UR9, R3, 0x3, P0 ;  /* 0x0000000904037c11 */ /* 0x000fca00080f1c03 */
[----:B------:R-:W-:Y:S01]  /*0cc0*/  STG.E.64 desc[UR6][R2.64], RZ ;  /* 0x000000ff02007986 */ /* 0x000fe2000c101b06 */
[----:B------:R-:W-:Y:S05]  /*0cd0*/  EXIT ;  /* 0x000000000000794d */ /* 0x000fea0003800000 */
        .weak           $__internal_0_$__cuda_sm20_div_u64
        .type           $__internal_0_$__cuda_sm20_div_u64,@function
        .size           $__internal_0_$__cuda_sm20_div_u64,($__internal_1_$__cuda_sm20_rem_u64 - $__internal_0_$__cuda_sm20_div_u64)
$__internal_0_$__cuda_sm20_div_u64:
[----:B------:R-:W-:-:S04]  /*0ce0*/  IMAD.MOV.U32 R11, RZ, RZ, R7 ;  /* 0x000000ffff0b7224 */ /* 0x000fc800078e0007 */
[----:B------:R-:W0:Y:S08]  /*0cf0*/  I2F.U64.RP R9, R10 ;  /* 0x0000000a00097312 */ /* 0x000e300000309000 */
[----:B0-----:R-:W0:Y:S02]  /*0d00*/  MUFU.RCP R9, R9 ;  /* 0x0000000900097308 */ /* 0x001e240000001000 */
[----:B0-----:R-:W-:-:S06]  /*0d10*/  IADD3 R12, PT, PT, R9, 0x1ffffffe, RZ ;  /* 0x1ffffffe090c7810 */ /* 0x001fcc0007ffe0ff */
[----:B------:R-:W0:Y:S02]  /*0d20*/  F2I.U64.TRUNC R12, R12 ;  /* 0x0000000c000c7311 */ /* 0x000e24000020d800 */
[----:B0-----:R-:W-:-:S04]  /*0d30*/  IMAD.WIDE.U32 R14, R12, R10, RZ ;  /* 0x0000000a0c0e7225 */ /* 0x001fc800078e00ff */
[----:B------:R-:W-:Y:S01]  /*0d40*/  IMAD R15, R12, R7, R15 ;  /* 0x000000070c0f7224 */ /* 0x000fe200078e020f */
[----:B------:R-:W-:-:S03]  /*0d50*/  IADD3 R17, P0, PT, RZ, -R14, RZ ;  /* 0x8000000eff117210 */ /* 0x000fc60007f1e0ff */
[----:B------:R-:W-:Y:S02]  /*0d60*/  IMAD R15, R13, R10, R15 ;  /* 0x0000000a0d0f7224 */ /* 0x000fe400078e020f */
[----:B------:R-:W-:-:S04]  /*0d70*/  IMAD.HI.U32 R14, R12, R17, RZ ;  /* 0x000000110c0e7227 */ /* 0x000fc800078e00ff */
[----:B------:R-:W-:Y:S02]  /*0d80*/  IMAD.X R19, RZ, RZ, ~R15, P0 ;  /* 0x000000ffff137224 */ /* 0x000fe400000e0e0f */
[----:B------:R-:W-:Y:S02]  /*0d90*/  IMAD.MOV.U32 R15, RZ, RZ, R12 ;  /* 0x000000ffff0f7224 */ /* 0x000fe400078e000c */
[-C--:B------:R-:W-:Y:S02]  /*0da0*/  IMAD R11, R13, R19.reuse, RZ ;  /* 0x000000130d0b7224 */ /* 0x080fe400078e02ff */
[----:B------:R-:W-:-:S04]  /*0db0*/  IMAD.WIDE.U32 R14, P0, R12, R19, R14 ;  /* 0x000000130c0e7225 */ /* 0x000fc8000780000e */
[----:B------:R-:W-:-:S04]  /*0dc0*/  IMAD.HI.U32 R9, R13, R19, RZ ;  /* 0x000000130d097227 */ /* 0x000fc800078e00ff */
[----:B------:R-:W-:Y:S01]  /*0dd0*/  IMAD.HI.U32 R14, P1, R13, R17, R14 ;  /* 0x000000110d0e7227 */ /* 0x000fe2000782000e */
[----:B------:R-:W-:-:S04]  /*0de0*/  IADD3.X R9, PT, PT, R9, R13, RZ, P0, !PT ;  /* 0x0000000d09097210 */ /* 0x000fc800007fe4ff */
[----:B------:R-:W-:-:S04]  /*0df0*/  IADD3 R15, P2, PT, R11, R14, RZ ;  /* 0x0000000e0b0f7210 */ /* 0x000fc80007f5e0ff */
[----:B------:R-:W-:Y:S01]  /*0e00*/  IADD3.X R9, PT, PT, RZ, RZ, R9, P2, P1 ;  /* 0x000000ffff097210 */ /* 0x000fe200017e2409 */
[----:B------:R-:W-:-:S04]  /*0e10*/  IMAD.WIDE.U32 R12, R15, R10, RZ ;  /* 0x0000000a0f0c7225 */ /* 0x000fc800078e00ff */
[----:B------:R-:W-:Y:S01]  /*0e20*/  IMAD R11, R15, R7, R13 ;  /* 0x000000070f0b7224 */ /* 0x000fe200078e020d */
[----:B------:R-:W-:-:S03]  /*0e30*/  IADD3 R13, P0, PT, RZ, -R12, RZ ;  /* 0x8000000cff0d7210 */ /* 0x000fc60007f1e0ff */
[----:B------:R-:W-:Y:S02]  /*0e40*/  IMAD R11, R9, R10, R11 ;  /* 0x0000000a090b7224 */ /* 0x000fe400078e020b */
[----:B------:R-:W-:-:S04]  /*0e50*/  IMAD.HI.U32 R14, R15, R13, RZ ;  /* 0x0000000d0f0e7227 */ /* 0x000fc800078e00ff */
[----:B------:R-:W-:-:S04]  /*0e60*/  IMAD.X R12, RZ, RZ, ~R11, P0 ;  /* 0x000000ffff0c7224 */ /* 0x000fc800000e0e0b */
[----:B------:R-:W-:-:S04]  /*0e70*/  IMAD.WIDE.U32 R14, P0, R15, R12, R14 ;  /* 0x0000000c0f0e7225 */ /* 0x000fc8000780000e */
[C---:B------:R-:W-:Y:S02]  /*0e80*/  IMAD R16, R9.reuse, R12, RZ ;  /* 0x0000000c09107224 */ /* 0x040fe400078e02ff */
[----:B------:R-:W-:-:S04]  /*0e90*/  IMAD.HI.U32 R11, P1, R9, R13, R14 ;  /* 0x0000000d090b7227 */ /* 0x000fc8000782000e */
[----:B------:R-:W-:Y:S02]  /*0ea0*/  HFMA2 R13, -RZ, RZ, 0, 0 ;  /* 0x00000000ff0d7431 */ /* 0x000fe400000001ff */
[----:B------:R-:W-:Y:S01]  /*0eb0*/  IMAD.HI.U32 R12, R9, R12, RZ ;  /* 0x0000000c090c7227 */ /* 0x000fe200078e00ff */
[----:B------:R-:W-:-:S03]  /*0ec0*/  IADD3 R11, P2, PT, R16, R11, RZ ;  /* 0x0000000b100b7210 */ /* 0x000fc60007f5e0ff */
[----:B------:R-:W-:Y:S02]  /*0ed0*/  IMAD.X R9, R12, 0x1, R9, P0 ;  /* 0x000000010c097824 */ /* 0x000fe400000e0609 */
[----:B------:R-:W-:-:S03]  /*0ee0*/  IMAD.HI.U32 R12, R11, R8, RZ ;  /* 0x000000080b0c7227 */ /* 0x000fc600078e00ff */
[----:B------:R-:W-:Y:S01]  /*0ef0*/  IADD3.X R9, PT, PT, RZ, RZ, R9, P2, P1 ;  /* 0x000000ffff097210 */ /* 0x000fe200017e2409 */
[----:B------:R-:W-:-:S04]  /*0f00*/  IMAD.WIDE.U32 R12, R11, R0, R12 ;  /* 0x000000000b0c7225 */ /* 0x000fc800078e000c */
[C---:B------:R-:W-:Y:S02]  /*0f10*/  IMAD R14, R9.reuse, R0, RZ ;  /* 0x00000000090e7224 */ /* 0x040fe400078e02ff */
[----:B------:R-:W-:-:S04]  /*0f20*/  IMAD.HI.U32 R11, P0, R9, R8, R12 ;  /* 0x00000008090b7227 */ /* 0x000fc8000780000c */
[----:B------:R-:W-:Y:S01]  /*0f30*/  IMAD.HI.U32 R9, R9, R0, RZ ;  /* 0x0000000009097227 */ /* 0x000fe200078e00ff */
[----:B------:R-:W-:-:S03]  /*0f40*/  IADD3 R11, P1, PT, R14, R11, RZ ;  /* 0x0000000b0e0b7210 */ /* 0x000fc60007f3e0ff */
[----:B------:R-:W-:Y:S02]  /*0f50*/  IMAD.X R9, RZ, RZ, R9, P0 ;  /* 0x000000ffff097224 */ /* 0x000fe400000e0609 */
[----:B------:R-:W-:-:S04]  /*0f60*/  IMAD.WIDE.U32 R12, R11, R10, RZ ;  /* 0x0000000a0b0c7225 */ /* 0x000fc800078e00ff */
[----:B------:R-:W-:Y:S01]  /*0f70*/  IMAD.X R9, RZ, RZ, R9, P1 ;  /* 0x000000ffff097224 */ /* 0x000fe200008e0609 */
[----:B------:R-:W-:Y:S01]  /*0f80*/  IADD3 R15, P1, PT, -R12, R8, RZ ;  /* 0x000000080c0f7210 */ /* 0x000fe20007f3e1ff */
[C---:B------:R-:W-:Y:S01]  /*0f90*/  IMAD R13, R11.reuse, R7, R13 ;  /* 0x000000070b0d7224 */ /* 0x040fe200078e020d */
[----:B------:R-:W-:Y:S02]  /*0fa0*/  IADD3 R12, P2, PT, R11, 0x1, RZ ;  /* 0x000000010b0c7810 */ /* 0x000fe40007f5e0ff */
[-C--:B------:R-:W-:Y:S01]  /*0fb0*/  ISETP.GE.U32.AND P0, PT, R15, R10.reuse, PT ;  /* 0x0000000a0f00720c */ /* 0x080fe20003f06070 */
[----:B------:R-:W-:Y:S02]  /*0fc0*/  IMAD R13, R9, R10, R13 ;  /* 0x0000000a090d7224 */ /* 0x000fe400078e020d */
[----:B------:R-:W-:-:S03]  /*0fd0*/  IMAD.X R14, RZ, RZ, R9, P2 ;  /* 0x000000ffff0e7224 */ /* 0x000fc600010e0609 */
[----:B------:R-:W-:Y:S02]  /*0fe0*/  IADD3.X R18, PT, PT, ~R13, R0, RZ, P1, !PT ;  /* 0x000000000d127210 */ /* 0x000fe40000ffe5ff */
[----:B------:R-:W-:Y:S02]  /*0ff0*/  IADD3 R13, P1, PT, -R10, R15, RZ ;  /* 0x0000000f0a0d7210 */ /* 0x000fe40007f3e1ff */
[----:B------:R-:W-:-:S03]  /*1000*/  ISETP.GE.U32.AND.EX P0, PT, R18, R7, PT, P0 ;  /* 0x000000071200720c */ /* 0x000fc60003f06100 */
[----:B------:R-:W-:Y:S01]  /*1010*/  IMAD.X R16, R18, 0x1, ~R7, P1 ;  /* 0x0000000112107824 */ /* 0x000fe200008e0e07 */
[----:B------:R-:W-:Y:S02]  /*1020*/  SEL R13, R13, R15, P0 ;  /* 0x0000000f0d0d7207 */ /* 0x000fe40000000000 */
[----:B------:R-:W-:Y:S02]  /*1030*/  SEL R12, R12, R11, P0 ;  /* 0x0000000b0c0c7207 */ /* 0x000fe40000000000 */
[----:B------:R-:W-:Y:S02]  /*1040*/  SEL R16, R16, R18, P0 ;  /* 0x0000001210107207 */ /* 0x000fe40000000000 */
[----:B------:R-:W-:Y:S02]  /*1050*/  SEL R14, R14, R9, P0 ;  /* 0x000000090e0e7207 */ /* 0x000fe40000000000 */
[----:B------:R-:W-:Y:S02]  /*1060*/  ISETP.GE.U32.AND P0, PT, R13, R10, PT ;  /* 0x0000000a0d00720c */ /* 0x000fe40003f06070 */
[----:B------:R-:W-:-:S02]  /*1070*/  IADD3 R9, P2, PT, R12, 0x1, RZ ;  /* 0x000000010c097810 */ /* 0x000fc40007f5e0ff */
[----:B------:R-:W-:Y:S02]  /*1080*/  ISETP.NE.U32.AND P1, PT, R10, RZ, PT ;  /* 0x000000ff0a00720c */ /* 0x000fe40003f25070 */
[----:B------:R-:W-:Y:S02]  /*1090*/  ISETP.GE.U32.AND.EX P0, PT, R16, R7, PT, P0 ;  /* 0x000000071000720c */ /* 0x000fe40003f06100 */
[----:B------:R-:W-:Y:S02]  /*10a0*/  IADD3.X R11, PT, PT, RZ, R14, RZ, P2, !PT ;  /* 0x0000000eff0b7210 */ /* 0x000fe400017fe4ff */
[----:B------:R-:W-:Y:S01]  /*10b0*/  ISETP.NE.AND.EX P1, PT, R7, RZ, PT, P1 ;  /* 0x000000ff0700720c */ /* 0x000fe20003f25310 */
[----:B------:R-:W-:Y:S01]  /*10c0*/  IMAD.MOV.U32 R7, RZ, RZ, 0x0 ;  /* 0x00000000ff077424 */ /* 0x000fe200078e00ff */
[----:B------:R-:W-:Y:S02]  /*10d0*/  SEL R10, R9, R12, P0 ;  /* 0x0000000c090a7207 */ /* 0x000fe40000000000 */
[----:B------:R-:W-:-:S02]  /*10e0*/  SEL R11, R11, R14, P0 ;  /* 0x0000000e0b0b7207 */ /* 0x000fc40000000000 */
[----:B------:R-:W-:Y:S02]  /*10f0*/  SEL R10, R10, 0xffffffff, P1 ;  /* 0xffffffff0a0a7807 */ /* 0x000fe40000800000 */
[----:B------:R-:W-:Y:S01]  /*1100*/  SEL R11, R11, 0xffffffff, P1 ;  /* 0xffffffff0b0b7807 */ /* 0x000fe20000800000 */
[----:B------:R-:W-:Y:S06]  /*1110*/  RET.REL.NODEC R6 `(_Z7kernel1PdS_m) ;  /* 0xffffffec06b87950 */ /* 0x000fec0003c3ffff */
        .weak           $__internal_1_$__cuda_sm20_rem_u64
        .type           $__internal_1_$__cuda_sm20_rem_u64,@function
        .size           $__internal_1_$__cuda_sm20_rem_u64,(.L_x_11 - $__internal_1_$__cuda_sm20_rem_u64)
$__internal_1_$__cuda_sm20_rem_u64:
[----:B------:R-:W0:Y:S01]  /*1120*/  LDCU.64 UR6, c[0x0][0x390] ;  /* 0x00007200ff0677ac */ /* 0x000e220008000a00 */
[----:B------:R-:W1:Y:S01]  /*1130*/  LDC.64 R6, c[0x0][0x390] ;  /* 0x0000e400ff067b82 */ /* 0x000e620000000a00 */
[----:B0-----:R-:W0:Y:S08]  /*1140*/  I2F.U64.RP R9, UR6 ;  /* 0x0000000600097d12 */ /* 0x001e300008309000 */
[----:B0-----:R-:W0:Y:S02]  /*1150*/  MUFU.RCP R9, R9 ;  /* 0x0000000900097308 */ /* 0x001e240000001000 */
[----:B0-----:R-:W-:-:S06]  /*1160*/  VIADD R14, R9, 0x1ffffffe ;  /* 0x1ffffffe090e7836 */ /* 0x001fcc0000000000 */
[----:B------:R-:W1:Y:S02]  /*1170*/  F2I.U64.TRUNC R14, R14 ;  /* 0x0000000e000e7311 */ /* 0x000e64000020d800 */
[----:B-1----:R-:W-:-:S04]  /*1180*/  IMAD.WIDE.U32 R16, R14, R6, RZ ;  /* 0x000000060e107225 */ /* 0x002fc800078e00ff */
[C---:B------:R-:W-:Y:S01]  /*1190*/  IMAD R13, R14.reuse, R7, R17 ;  /* 0x000000070e0d7224 */ /* 0x040fe200078e0211 */
[----:B------:R-:W-:Y:S01]  /*11a0*/  IADD3 R19, P0, PT, RZ, -R16, RZ ;  /* 0x80000010ff137210 */ /* 0x000fe20007f1e0ff */
[----:B------:R-:W-:Y:S02]  /*11b0*/  IMAD.MOV.U32 R17, RZ, RZ, R14 ;  /* 0x000000ffff117224 */ /* 0x000fe400078e000e */
[----:B------:R-:W-:Y:S02]  /*11c0*/  IMAD R13, R15, R6, R13 ;  /* 0x000000060f0d7224 */ /* 0x000fe400078e020d */
[----:B------:R-:W-:-:S03]  /*11d0*/  IMAD.HI.U32 R16, R14, R19, RZ ;  /* 0x000000130e107227 */ /* 0x000fc600078e00ff */
[----:B------:R-:W-:-:S05]  /*11e0*/  IADD3.X R13, PT, PT, RZ, ~R13, RZ, P0, !PT ;  /* 0x8000000dff0d7210 */ /* 0x000fca00007fe4ff */
[----:B------:R-:W-:-:S04]  /*11f0*/  IMAD.WIDE.U32 R16, P0, R14, R13, R16 ;  /* 0x0000000d0e107225 */ /* 0x000fc80007800010 */
[C---:B------:R-:W-:Y:S02]  /*1200*/  IMAD R21, R15.reuse, R13, RZ ;  /* 0x0000000d0f157224 */ /* 0x040fe400078e02ff */
[----:B------:R-:W-:-:S04]  /*1210*/  IMAD.HI.U32 R16, P1, R15, R19, R16 ;  /* 0x000000130f107227 */ /* 0x000fc80007820010 */
[----:B------:R-:W-:Y:S01]  /*1220*/  IMAD.HI.U32 R9, R15, R13, RZ ;  /* 0x0000000d0f097227 */ /* 0x000fe200078e00ff */
[----:B------:R-:W-:-:S03]  /*1230*/  IADD3 R17, P2, PT, R21, R16, RZ ;  /* 0x0000001015117210 */ /* 0x000fc60007f5e0ff */
[----:B------:R-:W-:Y:S02]  /*1240*/  IMAD.X R9, R9, 0x1, R15, P0 ;  /* 0x0000000109097824 */ /* 0x000fe400000e060f */
[----:B------:R-:W-:-:S03]  /*1250*/  IMAD.WIDE.U32 R14, R17, R6, RZ ;  /* 0x00000006110e7225 */ /* 0x000fc600078e00ff */
[----:B------:R-:W-:Y:S01]  /*1260*/  IADD3.X R9, PT, PT, RZ, RZ, R9, P2, P1 ;  /* 0x000000ffff097210 */ /* 0x000fe200017e2409 */
[----:B------:R-:W-:Y:S01]  /*1270*/  IMAD R13, R17, R7, R15 ;  /* 0x00000007110d7224 */ /* 0x000fe200078e020f */
[----:B------:R-:W-:-:S03]  /*1280*/  IADD3 R15, P0, PT, RZ, -R14, RZ ;  /* 0x8000000eff0f7210 */ /* 0x000fc60007f1e0ff */
[----:B------:R-:W-:Y:S02]  /*1290*/  IMAD R13, R9, R6, R13 ;  /* 0x00000006090d7224 */ /* 0x000fe400078e020d */
[----:B------:R-:W-:-:S03]  /*12a0*/  IMAD.HI.U32 R16, R17, R15, RZ ;  /* 0x0000000f11107227 */ /* 0x000fc600078e00ff */
[----:B------:R-:W-:-:S05]  /*12b0*/  IADD3.X R14, PT, PT, RZ, ~R13, RZ, P0, !PT ;  /* 0x8000000dff0e7210 */ /* 0x000fca00007fe4ff */
[----:B------:R-:W-:-:S04]  /*12c0*/  IMAD.WIDE.U32 R16, P0, R17, R14, R16 ;  /* 0x0000000e11107225 */ /* 0x000fc80007800010 */
[C---:B------:R-:W-:Y:S02]  /*12d0*/  IMAD R18, R9.reuse, R14, RZ ;  /* 0x0000000e09127224 */ /* 0x040fe400078e02ff */
[----:B------:R-:W-:Y:S01]  /*12e0*/  IMAD.HI.U32 R13, P1, R9, R15, R16 ;  /* 0x0000000f090d7227 */ /* 0x000fe20007820010 */
[----:B------:R-:W-:-:S03]  /*12f0*/  MOV R15, RZ ;  /* 0x000000ff000f7202 */ /* 0x000fc60000000f00 */
[----:B------:R-:W-:Y:S01]  /*1300*/  IMAD.HI.U32 R16, R9, R14, RZ ;  /* 0x0000000e09107227 */ /* 0x000fe200078e00ff */
[----:B------:R-:W-:-:S03]  /*1310*/  IADD3 R13, P2, PT, R18, R13, RZ ;  /* 0x0000000d120d7210 */ /* 0x000fc60007f5e0ff */
[----:B------:R-:W-:Y:S02]  /*1320*/  IMAD.X R9, R16, 0x1, R9, P0 ;  /* 0x0000000110097824 */ /* 0x000fe400000e0609 */
[----:B------:R-:W-:-:S03]  /*1330*/  IMAD.HI.U32 R14, R13, R2, RZ ;  /* 0x000000020d0e7227 */ /* 0x000fc600078e00ff */
[----:B------:R-:W-:Y:S01]  /*1340*/  IADD3.X R9, PT, PT, RZ, RZ, R9, P2, P1 ;  /* 0x000000ffff097210 */ /* 0x000fe200017e2409 */
[----:B------:R-:W-:-:S04]  /*1350*/  IMAD.WIDE.U32 R14, RZ, R13, R14 ;  /* 0x0000000dff0e7225 */ /* 0x000fc800078e000e */
[----:B------:R-:W-:-:S05]  /*1360*/  IMAD.HI.U32 R9, P0, R9, R2, R14 ;  /* 0x0000000209097227 */ /* 0x000fca000780000e */
[----:B------:R-:W-:Y:S01]  /*1370*/  IADD3 R13, P1, PT, RZ, R9, RZ ;  /* 0x00000009ff0d7210 */ /* 0x000fe20007f3e0ff */
[----:B------:R-:W-:-:S04]  /*1380*/  IMAD.X R9, RZ, RZ, RZ, P0 ;  /* 0x000000ffff097224 */ /* 0x000fc800000e06ff */
[----:B------:R-:W-:Y:S01]  /*1390*/  IMAD.WIDE.U32 R14, R13, R6, RZ ;  /* 0x000000060d0e7225 */ /* 0x000fe200078e00ff */
[----:B------:R-:W-:-:S03]  /*13a0*/  IADD3.X R9, PT, PT, RZ, R9, RZ, P1, !PT ;  /* 0x00000009ff097210 */ /* 0x000fc60000ffe4ff */
[----:B------:R-:W-:Y:S01]  /*13b0*/  IMAD R13, R13, R7, R15 ;  /* 0x000000070d0d7224 */ /* 0x000fe200078e020f */
[----:B------:R-:W-:-:S03]  /*13c0*/  IADD3 R17, P1, PT, -R14, R2, RZ ;  /* 0x000000020e117210 */ /* 0x000fc60007f3e1ff */
[-C--:B------:R-:W-:Y:S01]  /*13d0*/  IMAD R9, R9, R6.reuse, R13 ;  /* 0x0000000609097224 */ /* 0x080fe200078e020d */
[----:B------:R-:W-:-:S03]  /*13e0*/  ISETP.GE.U32.AND P0, PT, R17, R6, PT ;  /* 0x000000061100720c */ /* 0x000fc60003f06070 */
[----:B------:R-:W-:Y:S01]  /*13f0*/  IMAD.X R16, RZ, RZ, ~R9, P1 ;  /* 0x000000ffff107224 */ /* 0x000fe200008e0e09 */
[----:B------:R-:W-:-:S04]  /*1400*/  IADD3 R15, P1, PT, R17, -R6, RZ ;  /* 0x80000006110f7210 */ /* 0x000fc80007f3e0ff */
[CC--:B------:R-:W-:Y:S02]  /*1410*/  ISETP.GE.U32.AND.EX P0, PT, R16.reuse, R7.reuse, PT, P0 ;  /* 0x000000071000720c */ /* 0x0c0fe40003f06100 */
[----:B------:R-:W-:Y:S02]  /*1420*/  IADD3.X R14, PT, PT, R16, ~R7, RZ, P1, !PT ;  /* 0x80000007100e7210 */ /* 0x000fe40000ffe4ff */
[----:B------:R-:W-:Y:S02]  /*1430*/  SEL R15, R15, R17, P0 ;  /* 0x000000110f0f7207 */ /* 0x000fe40000000000 */
[----:B------:R-:W-:Y:S02]  /*1440*/  SEL R14, R14, R16, P0 ;  /* 0x000000100e0e7207 */ /* 0x000fe40000000000 */
[CC--:B------:R-:W-:Y:S02]  /*1450*/  IADD3 R9, P2, PT, R15.reuse, -R6.reuse, RZ ;  /* 0x800000060f097210 */ /* 0x0c0fe40007f5e0ff */
[----:B------:R-:W-:-:S02]  /*1460*/  ISETP.GE.U32.AND P0, PT, R15, R6, PT ;  /* 0x000000060f00720c */ /* 0x000fc40003f06070 */
[----:B------:R-:W-:Y:S01]  /*1470*/  ISETP.NE.U32.AND P1, PT, R6, RZ, PT ;  /* 0x000000ff0600720c */ /* 0x000fe20003f25070 */
[C---:B------:R-:W-:Y:S01]  /*1480*/  IMAD.X R13, R14.reuse, 0x1, ~R7, P2 ;  /* 0x000000010e0d7824 */ /* 0x040fe200010e0e07 */
[----:B------:R-:W-:Y:S02]  /*1490*/  ISETP.GE.U32.AND.EX P0, PT, R14, R7, PT, P0 ;  /* 0x000000070e00720c */ /* 0x000fe40003f06100 */
[----:B------:R-:W-:Y:S02]  /*14a0*/  ISETP.NE.AND.EX P1, PT, R7, RZ, PT, P1 ;  /* 0x000000ff0700720c */ /* 0x000fe40003f25310 */
[----:B------:R-:W-:Y:S01]  /*14b0*/  SEL R7, R13, R14, P0 ;  /* 0x0000000e0d077207 */ /* 0x000fe20000000000 */
[----:B------:R-:W-:Y:S01]  /*14c0*/  HFMA2 R13, -RZ, RZ, 0, 0 ;  /* 0x00000000ff0d7431 */ /* 0x000fe200000001ff */
[----:B------:R-:W-:Y:S02]  /*14d0*/  SEL R6, R9, R15, P0 ;  /* 0x0000000f09067207 */ /* 0x000fe40000000000 */
[----:B------:R-:W-:-:S02]  /*14e0*/  SEL R7, R7, 0xffffffff, P1 ;  /* 0xffffffff07077807 */ /* 0x000fc40000800000 */
[----:B------:R-:W-:Y:S01]  /*14f0*/  SEL R6, R6, 0xffffffff, P1 ;  /* 0xffffffff06067807 */ /* 0x000fe20000800000 */
[----:B------:R-:W-:Y:S06]  /*1500*/  RET.REL.NODEC R12 `(_Z7kernel1PdS_m) ;  /* 0xffffffe80cbc7950 */ /* 0x000fec0003c3ffff */
.L_x_9:
        /* <DEDUP_REMOVED lines=15> */
.L_x_11:


//--------------------- .nv.shared._Z7kernel2PdS_m --------------------------
	.section	.nv.shared._Z7kernel2PdS_m,"aw",@nobits
	.sectionflags	@""
	.align	4
.nv.shared._Z7kernel2PdS_m:
	.zero		5024


//--------------------- .nv.shared.reserved.0     --------------------------
	.section	.nv.shared.reserved.0,"aw",@nobits
	.weak		__nv_reservedSMEM_offset_0_alias
	.size		__nv_reservedSMEM_offset_0_alias, 0, 64
	.other		__nv_reservedSMEM_offset_0_alias,@"STO_CUDA_RESERVED_SHARED STV_DEFAULT"
__nv_reservedSMEM_offset_0_alias:
	.zero		0
	.zero		64


//--------------------- .nv.constant0._Z7kernel2PdS_m --------------------------
	.section	.nv.constant0._Z7kernel2PdS_m,"a",@progbits
	.sectionflags	@""
	.align	4
.nv.constant0._Z7kernel2PdS_m:
	.zero		920


//--------------------- .nv.constant0._Z7kernel1PdS_m --------------------------
	.section	.nv.constant0._Z7kernel1PdS_m,"a",@progbits
	.sectionflags	@""
	.align	4
.nv.constant0._Z7kernel1PdS_m:
	.zero		920


//--------------------- SYMBOLS --------------------------

	.type		.nv.reservedSmem.offset0,@object
	.size		.nv.reservedSmem.offset0,0x4
	.type		.nv.reservedSmem.cap,@object
	.size		.nv.reservedSmem.cap,0x4
